//
// Generated by NVIDIA NVVM Compiler
//
// Compiler Build ID: CL-36424714
// Cuda compilation tools, release 13.0, V13.0.88
// Based on NVVM 20.0.0
//

.version 9.0
.target sm_100
.address_size 64

	// .globl	_Z4mcts6EstadoPi
.global .align 4 .b8 precalc_xorwow_matrix[102400];
.global .align 4 .b8 precalc_xorwow_offset_matrix[102400];
.global .align 4 .b8 mrg32k3aM1[2304];
.global .align 4 .b8 mrg32k3aM2[2304];
.global .align 4 .b8 mrg32k3aM1SubSeq[2016];
.global .align 4 .b8 mrg32k3aM2SubSeq[2016];
.global .align 4 .b8 mrg32k3aM1Seq[2304];
.global .align 4 .b8 mrg32k3aM2Seq[2304];
.const .align 8 .b8 __cr_lgamma_table[72];

.visible .entry _Z4mcts6EstadoPi(
	.param .align 4 .b8 _Z4mcts6EstadoPi_param_0[380],
	.param .u64 .ptr .align 1 _Z4mcts6EstadoPi_param_1
)
{
	.local .align 8 .b8 	__local_depot0[432];
	.reg .b64 	%SP;
	.reg .b64 	%SPL;
	.reg .pred 	%p<360>;
	.reg .b16 	%rs<144>;
	.reg .b32 	%r<2163>;
	.reg .b64 	%rd<228>;

	mov.u64 	%SPL, __local_depot0;
	ld.param.u64 	%rd17, [_Z4mcts6EstadoPi_param_1];
	cvta.to.global.u64 	%rd1, %rd17;
	add.u64 	%rd2, %SPL, 0;
	add.u64 	%rd3, %SPL, 48;
	mov.u32 	%r961, %ntid.x;
	mov.u32 	%r1, %ctaid.x;
	mov.u32 	%r1780, %tid.x;
	mad.lo.s32 	%r3, %r1, %r961, %r1780;
	mov.b32 	%r962, 757935405;
	st.local.u32 	[%rd3], %r962;
	st.local.u32 	[%rd3+4], %r962;
	st.local.u32 	[%rd3+8], %r962;
	st.local.u32 	[%rd3+12], %r962;
	st.local.u32 	[%rd3+16], %r962;
	st.local.u32 	[%rd3+20], %r962;
	st.local.u32 	[%rd3+24], %r962;
	st.local.u32 	[%rd3+28], %r962;
	st.local.u32 	[%rd3+32], %r962;
	st.local.u32 	[%rd3+36], %r962;
	st.local.u32 	[%rd3+40], %r962;
	st.local.u32 	[%rd3+44], %r962;
	st.local.u32 	[%rd3+48], %r962;
	st.local.u32 	[%rd3+52], %r962;
	st.local.u32 	[%rd3+56], %r962;
	st.local.u32 	[%rd3+60], %r962;
	st.local.u32 	[%rd3+64], %r962;
	st.local.u32 	[%rd3+68], %r962;
	st.local.u32 	[%rd3+72], %r962;
	st.local.u32 	[%rd3+76], %r962;
	st.local.u32 	[%rd3+80], %r962;
	st.local.u32 	[%rd3+84], %r962;
	st.local.u32 	[%rd3+88], %r962;
	st.local.u32 	[%rd3+92], %r962;
	st.local.u32 	[%rd3+96], %r962;
	st.local.u32 	[%rd3+100], %r962;
	st.local.u32 	[%rd3+104], %r962;
	st.local.u32 	[%rd3+108], %r962;
	st.local.u32 	[%rd3+112], %r962;
	st.local.u32 	[%rd3+116], %r962;
	st.local.u32 	[%rd3+120], %r962;
	st.local.u32 	[%rd3+124], %r962;
	st.local.u32 	[%rd3+128], %r962;
	st.local.u32 	[%rd3+132], %r962;
	st.local.u32 	[%rd3+136], %r962;
	st.local.u32 	[%rd3+140], %r962;
	st.local.u32 	[%rd3+144], %r962;
	st.local.u32 	[%rd3+148], %r962;
	st.local.u32 	[%rd3+152], %r962;
	st.local.u32 	[%rd3+156], %r962;
	st.local.u32 	[%rd3+160], %r962;
	st.local.u32 	[%rd3+164], %r962;
	st.local.u32 	[%rd3+168], %r962;
	st.local.u32 	[%rd3+172], %r962;
	st.local.u32 	[%rd3+176], %r962;
	st.local.u32 	[%rd3+180], %r962;
	st.local.u32 	[%rd3+184], %r962;
	st.local.u32 	[%rd3+188], %r962;
	st.local.u32 	[%rd3+192], %r962;
	st.local.u32 	[%rd3+196], %r962;
	st.local.u32 	[%rd3+200], %r962;
	st.local.u32 	[%rd3+204], %r962;
	st.local.u32 	[%rd3+208], %r962;
	st.local.u32 	[%rd3+212], %r962;
	st.local.u32 	[%rd3+216], %r962;
	st.local.u32 	[%rd3+220], %r962;
	st.local.u32 	[%rd3+224], %r962;
	st.local.u32 	[%rd3+228], %r962;
	st.local.u32 	[%rd3+232], %r962;
	st.local.u32 	[%rd3+236], %r962;
	st.local.u32 	[%rd3+240], %r962;
	st.local.u32 	[%rd3+244], %r962;
	st.local.u32 	[%rd3+248], %r962;
	st.local.u32 	[%rd3+252], %r962;
	st.local.u32 	[%rd3+256], %r962;
	st.local.u32 	[%rd3+260], %r962;
	st.local.u32 	[%rd3+264], %r962;
	st.local.u32 	[%rd3+268], %r962;
	st.local.u32 	[%rd3+272], %r962;
	st.local.u32 	[%rd3+276], %r962;
	st.local.u32 	[%rd3+280], %r962;
	st.local.u32 	[%rd3+284], %r962;
	st.local.u32 	[%rd3+288], %r962;
	st.local.u32 	[%rd3+292], %r962;
	st.local.u32 	[%rd3+296], %r962;
	st.local.u32 	[%rd3+300], %r962;
	st.local.u32 	[%rd3+304], %r962;
	st.local.u32 	[%rd3+308], %r962;
	st.local.u32 	[%rd3+312], %r962;
	st.local.u32 	[%rd3+316], %r962;
	st.local.u32 	[%rd3+320], %r962;
	st.local.u32 	[%rd3+324], %r962;
	st.local.u32 	[%rd3+328], %r962;
	st.local.u32 	[%rd3+332], %r962;
	st.local.u32 	[%rd3+336], %r962;
	st.local.u32 	[%rd3+340], %r962;
	st.local.u32 	[%rd3+344], %r962;
	st.local.u32 	[%rd3+348], %r962;
	st.local.u32 	[%rd3+352], %r962;
	st.local.u32 	[%rd3+356], %r962;
	mov.b16 	%rs61, 45;
	st.local.u8 	[%rd3+360], %rs61;
	mov.b32 	%r963, 0;
	st.local.u32 	[%rd3+364], %r963;
	st.local.u32 	[%rd3+368], %r963;
	st.local.u32 	[%rd3+372], %r963;
	st.local.u32 	[%rd3+376], %r963;
	ld.param.u32 	%r964, [_Z4mcts6EstadoPi_param_0];
	st.local.u32 	[%rd3], %r964;
	ld.param.u32 	%r965, [_Z4mcts6EstadoPi_param_0+4];
	st.local.u32 	[%rd3+4], %r965;
	ld.param.u32 	%r966, [_Z4mcts6EstadoPi_param_0+8];
	st.local.u32 	[%rd3+8], %r966;
	ld.param.u32 	%r967, [_Z4mcts6EstadoPi_param_0+12];
	st.local.u32 	[%rd3+12], %r967;
	ld.param.u32 	%r968, [_Z4mcts6EstadoPi_param_0+16];
	st.local.u32 	[%rd3+16], %r968;
	ld.param.u32 	%r969, [_Z4mcts6EstadoPi_param_0+20];
	st.local.u32 	[%rd3+20], %r969;
	ld.param.u32 	%r970, [_Z4mcts6EstadoPi_param_0+24];
	st.local.u32 	[%rd3+24], %r970;
	ld.param.u32 	%r971, [_Z4mcts6EstadoPi_param_0+28];
	st.local.u32 	[%rd3+28], %r971;
	ld.param.u32 	%r972, [_Z4mcts6EstadoPi_param_0+32];
	st.local.u32 	[%rd3+32], %r972;
	ld.param.u32 	%r973, [_Z4mcts6EstadoPi_param_0+36];
	st.local.u32 	[%rd3+36], %r973;
	ld.param.u32 	%r974, [_Z4mcts6EstadoPi_param_0+40];
	st.local.u32 	[%rd3+40], %r974;
	ld.param.u32 	%r975, [_Z4mcts6EstadoPi_param_0+44];
	st.local.u32 	[%rd3+44], %r975;
	ld.param.u32 	%r976, [_Z4mcts6EstadoPi_param_0+48];
	st.local.u32 	[%rd3+48], %r976;
	ld.param.u32 	%r977, [_Z4mcts6EstadoPi_param_0+52];
	st.local.u32 	[%rd3+52], %r977;
	ld.param.u32 	%r978, [_Z4mcts6EstadoPi_param_0+56];
	st.local.u32 	[%rd3+56], %r978;
	ld.param.u32 	%r979, [_Z4mcts6EstadoPi_param_0+60];
	st.local.u32 	[%rd3+60], %r979;
	ld.param.u32 	%r980, [_Z4mcts6EstadoPi_param_0+64];
	st.local.u32 	[%rd3+64], %r980;
	ld.param.u32 	%r981, [_Z4mcts6EstadoPi_param_0+68];
	st.local.u32 	[%rd3+68], %r981;
	ld.param.u32 	%r982, [_Z4mcts6EstadoPi_param_0+72];
	st.local.u32 	[%rd3+72], %r982;
	ld.param.u32 	%r983, [_Z4mcts6EstadoPi_param_0+76];
	st.local.u32 	[%rd3+76], %r983;
	ld.param.u32 	%r984, [_Z4mcts6EstadoPi_param_0+80];
	st.local.u32 	[%rd3+80], %r984;
	ld.param.u32 	%r985, [_Z4mcts6EstadoPi_param_0+84];
	st.local.u32 	[%rd3+84], %r985;
	ld.param.u32 	%r986, [_Z4mcts6EstadoPi_param_0+88];
	st.local.u32 	[%rd3+88], %r986;
	ld.param.u32 	%r987, [_Z4mcts6EstadoPi_param_0+92];
	st.local.u32 	[%rd3+92], %r987;
	ld.param.u32 	%r988, [_Z4mcts6EstadoPi_param_0+96];
	st.local.u32 	[%rd3+96], %r988;
	ld.param.u32 	%r989, [_Z4mcts6EstadoPi_param_0+100];
	st.local.u32 	[%rd3+100], %r989;
	ld.param.u32 	%r990, [_Z4mcts6EstadoPi_param_0+104];
	st.local.u32 	[%rd3+104], %r990;
	ld.param.u32 	%r991, [_Z4mcts6EstadoPi_param_0+108];
	st.local.u32 	[%rd3+108], %r991;
	ld.param.u32 	%r992, [_Z4mcts6EstadoPi_param_0+112];
	st.local.u32 	[%rd3+112], %r992;
	ld.param.u32 	%r993, [_Z4mcts6EstadoPi_param_0+116];
	st.local.u32 	[%rd3+116], %r993;
	ld.param.u32 	%r994, [_Z4mcts6EstadoPi_param_0+120];
	st.local.u32 	[%rd3+120], %r994;
	ld.param.u32 	%r995, [_Z4mcts6EstadoPi_param_0+124];
	st.local.u32 	[%rd3+124], %r995;
	ld.param.u32 	%r996, [_Z4mcts6EstadoPi_param_0+128];
	st.local.u32 	[%rd3+128], %r996;
	ld.param.u32 	%r997, [_Z4mcts6EstadoPi_param_0+132];
	st.local.u32 	[%rd3+132], %r997;
	ld.param.u32 	%r998, [_Z4mcts6EstadoPi_param_0+136];
	st.local.u32 	[%rd3+136], %r998;
	ld.param.u32 	%r999, [_Z4mcts6EstadoPi_param_0+140];
	st.local.u32 	[%rd3+140], %r999;
	ld.param.u32 	%r1000, [_Z4mcts6EstadoPi_param_0+144];
	st.local.u32 	[%rd3+144], %r1000;
	ld.param.u32 	%r1001, [_Z4mcts6EstadoPi_param_0+148];
	st.local.u32 	[%rd3+148], %r1001;
	ld.param.u32 	%r1002, [_Z4mcts6EstadoPi_param_0+152];
	st.local.u32 	[%rd3+152], %r1002;
	ld.param.u32 	%r1003, [_Z4mcts6EstadoPi_param_0+156];
	st.local.u32 	[%rd3+156], %r1003;
	ld.param.u32 	%r1004, [_Z4mcts6EstadoPi_param_0+160];
	st.local.u32 	[%rd3+160], %r1004;
	ld.param.u32 	%r1005, [_Z4mcts6EstadoPi_param_0+164];
	st.local.u32 	[%rd3+164], %r1005;
	ld.param.u32 	%r1006, [_Z4mcts6EstadoPi_param_0+168];
	st.local.u32 	[%rd3+168], %r1006;
	ld.param.u32 	%r1007, [_Z4mcts6EstadoPi_param_0+172];
	st.local.u32 	[%rd3+172], %r1007;
	ld.param.u32 	%r1008, [_Z4mcts6EstadoPi_param_0+176];
	st.local.u32 	[%rd3+176], %r1008;
	ld.param.u32 	%r1009, [_Z4mcts6EstadoPi_param_0+180];
	st.local.u32 	[%rd3+180], %r1009;
	ld.param.u32 	%r1010, [_Z4mcts6EstadoPi_param_0+184];
	st.local.u32 	[%rd3+184], %r1010;
	ld.param.u32 	%r1011, [_Z4mcts6EstadoPi_param_0+188];
	st.local.u32 	[%rd3+188], %r1011;
	ld.param.u32 	%r1012, [_Z4mcts6EstadoPi_param_0+192];
	st.local.u32 	[%rd3+192], %r1012;
	ld.param.u32 	%r1013, [_Z4mcts6EstadoPi_param_0+196];
	st.local.u32 	[%rd3+196], %r1013;
	ld.param.u32 	%r1014, [_Z4mcts6EstadoPi_param_0+200];
	st.local.u32 	[%rd3+200], %r1014;
	ld.param.u32 	%r1015, [_Z4mcts6EstadoPi_param_0+204];
	st.local.u32 	[%rd3+204], %r1015;
	ld.param.u32 	%r1016, [_Z4mcts6EstadoPi_param_0+208];
	st.local.u32 	[%rd3+208], %r1016;
	ld.param.u32 	%r1017, [_Z4mcts6EstadoPi_param_0+212];
	st.local.u32 	[%rd3+212], %r1017;
	ld.param.u32 	%r1018, [_Z4mcts6EstadoPi_param_0+216];
	st.local.u32 	[%rd3+216], %r1018;
	ld.param.u32 	%r1019, [_Z4mcts6EstadoPi_param_0+220];
	st.local.u32 	[%rd3+220], %r1019;
	ld.param.u32 	%r1020, [_Z4mcts6EstadoPi_param_0+224];
	st.local.u32 	[%rd3+224], %r1020;
	ld.param.u32 	%r1021, [_Z4mcts6EstadoPi_param_0+228];
	st.local.u32 	[%rd3+228], %r1021;
	ld.param.u32 	%r1022, [_Z4mcts6EstadoPi_param_0+232];
	st.local.u32 	[%rd3+232], %r1022;
	ld.param.u32 	%r1023, [_Z4mcts6EstadoPi_param_0+236];
	st.local.u32 	[%rd3+236], %r1023;
	ld.param.u32 	%r1024, [_Z4mcts6EstadoPi_param_0+240];
	st.local.u32 	[%rd3+240], %r1024;
	ld.param.u32 	%r1025, [_Z4mcts6EstadoPi_param_0+244];
	st.local.u32 	[%rd3+244], %r1025;
	ld.param.u32 	%r1026, [_Z4mcts6EstadoPi_param_0+248];
	st.local.u32 	[%rd3+248], %r1026;
	ld.param.u32 	%r1027, [_Z4mcts6EstadoPi_param_0+252];
	st.local.u32 	[%rd3+252], %r1027;
	ld.param.u32 	%r1028, [_Z4mcts6EstadoPi_param_0+256];
	st.local.u32 	[%rd3+256], %r1028;
	ld.param.u32 	%r1029, [_Z4mcts6EstadoPi_param_0+260];
	st.local.u32 	[%rd3+260], %r1029;
	ld.param.u32 	%r1030, [_Z4mcts6EstadoPi_param_0+264];
	st.local.u32 	[%rd3+264], %r1030;
	ld.param.u32 	%r1031, [_Z4mcts6EstadoPi_param_0+268];
	st.local.u32 	[%rd3+268], %r1031;
	ld.param.u32 	%r1032, [_Z4mcts6EstadoPi_param_0+272];
	st.local.u32 	[%rd3+272], %r1032;
	ld.param.u32 	%r1033, [_Z4mcts6EstadoPi_param_0+276];
	st.local.u32 	[%rd3+276], %r1033;
	ld.param.u32 	%r1034, [_Z4mcts6EstadoPi_param_0+280];
	st.local.u32 	[%rd3+280], %r1034;
	ld.param.u32 	%r1035, [_Z4mcts6EstadoPi_param_0+284];
	st.local.u32 	[%rd3+284], %r1035;
	ld.param.u32 	%r1036, [_Z4mcts6EstadoPi_param_0+288];
	st.local.u32 	[%rd3+288], %r1036;
	ld.param.u32 	%r1037, [_Z4mcts6EstadoPi_param_0+292];
	st.local.u32 	[%rd3+292], %r1037;
	ld.param.u32 	%r1038, [_Z4mcts6EstadoPi_param_0+296];
	st.local.u32 	[%rd3+296], %r1038;
	ld.param.u32 	%r1039, [_Z4mcts6EstadoPi_param_0+300];
	st.local.u32 	[%rd3+300], %r1039;
	ld.param.u32 	%r1040, [_Z4mcts6EstadoPi_param_0+304];
	st.local.u32 	[%rd3+304], %r1040;
	ld.param.u32 	%r1041, [_Z4mcts6EstadoPi_param_0+308];
	st.local.u32 	[%rd3+308], %r1041;
	ld.param.u32 	%r1042, [_Z4mcts6EstadoPi_param_0+312];
	st.local.u32 	[%rd3+312], %r1042;
	ld.param.u32 	%r1043, [_Z4mcts6EstadoPi_param_0+316];
	st.local.u32 	[%rd3+316], %r1043;
	ld.param.u32 	%r1044, [_Z4mcts6EstadoPi_param_0+320];
	st.local.u32 	[%rd3+320], %r1044;
	ld.param.u32 	%r1045, [_Z4mcts6EstadoPi_param_0+324];
	st.local.u32 	[%rd3+324], %r1045;
	ld.param.u32 	%r1046, [_Z4mcts6EstadoPi_param_0+328];
	st.local.u32 	[%rd3+328], %r1046;
	ld.param.u32 	%r1047, [_Z4mcts6EstadoPi_param_0+332];
	st.local.u32 	[%rd3+332], %r1047;
	ld.param.u32 	%r1048, [_Z4mcts6EstadoPi_param_0+336];
	st.local.u32 	[%rd3+336], %r1048;
	ld.param.u32 	%r1049, [_Z4mcts6EstadoPi_param_0+340];
	st.local.u32 	[%rd3+340], %r1049;
	ld.param.u32 	%r1050, [_Z4mcts6EstadoPi_param_0+344];
	st.local.u32 	[%rd3+344], %r1050;
	ld.param.u32 	%r1051, [_Z4mcts6EstadoPi_param_0+348];
	st.local.u32 	[%rd3+348], %r1051;
	ld.param.u32 	%r1052, [_Z4mcts6EstadoPi_param_0+352];
	st.local.u32 	[%rd3+352], %r1052;
	ld.param.u32 	%r1053, [_Z4mcts6EstadoPi_param_0+356];
	st.local.u32 	[%rd3+356], %r1053;
	ld.param.u8 	%rs62, [_Z4mcts6EstadoPi_param_0+360];
	st.local.v2.u8 	[%rd3+360], {%rs62, %rs61};
	mul.hi.u32 	%r1054, %r1, 1808407283;
	shr.u32 	%r1055, %r1054, 3;
	mul.wide.u32 	%rd20, %r1055, 19;
	add.s64 	%rd4, %rd3, %rd20;
	mul.lo.s32 	%r1056, %r1055, 19;
	sub.s32 	%r4, %r1, %r1056;
	cvt.u64.u32 	%rd21, %r4;
	add.s64 	%rd5, %rd4, %rd21;
	ld.local.u8 	%rs63, [%rd5];
	setp.ne.s16 	%p5, %rs63, 45;
	@%p5 bra 	$L__BB0_342;
	mov.b16 	%rs64, 98;
	st.local.u8 	[%rd5], %rs64;
	setp.eq.s32 	%p6, %r4, 0;
	@%p6 bra 	$L__BB0_12;
	add.s32 	%r1058, %r4, -1;
	cvt.u64.u32 	%rd24, %r1058;
	add.s64 	%rd6, %rd4, %rd24;
	ld.local.u8 	%rs65, [%rd6];
	setp.ne.s16 	%p7, %rs65, 112;
	@%p7 bra 	$L__BB0_11;
	setp.eq.s32 	%p8, %r4, 1;
	mov.b32 	%r1723, 2;
	@%p8 bra 	$L__BB0_5;
	add.s32 	%r1060, %r4, -2;
	cvt.u64.u32 	%rd25, %r1060;
	add.s64 	%rd26, %rd4, %rd25;
	ld.local.u8 	%rs66, [%rd26];
	setp.eq.s16 	%p9, %rs66, 98;
	selp.b32 	%r1723, 2, 1, %p9;
$L__BB0_5:
	setp.gt.u32 	%p10, %r1, 341;
	mov.b32 	%r1724, 1;
	@%p10 bra 	$L__BB0_7;
	ld.local.u8 	%rs67, [%rd6+19];
	setp.eq.s16 	%p11, %rs67, 98;
	selp.u32 	%r1724, 1, 0, %p11;
$L__BB0_7:
	add.s32 	%r9, %r1723, %r1724;
	setp.lt.u32 	%p12, %r1, 19;
	mov.b32 	%r1725, 1;
	@%p12 bra 	$L__BB0_9;
	ld.local.u8 	%rs68, [%rd6+-19];
	setp.eq.s16 	%p13, %rs68, 98;
	selp.u32 	%r1725, 1, 0, %p13;
$L__BB0_9:
	add.s32 	%r1063, %r9, %r1725;
	setp.ne.s32 	%p14, %r1063, 4;
	@%p14 bra 	$L__BB0_11;
	mov.b16 	%rs69, 45;
	st.local.u8 	[%rd6], %rs69;
$L__BB0_11:
	setp.gt.u32 	%p16, %r4, 17;
	mov.pred 	%p356, 0;
	@%p16 bra 	$L__BB0_21;
$L__BB0_12:
	ld.local.u8 	%rs70, [%rd5+1];
	setp.ne.s16 	%p18, %rs70, 112;
	mov.pred 	%p356, -1;
	@%p18 bra 	$L__BB0_21;
	setp.eq.s32 	%p19, %r4, 17;
	mov.b32 	%r1726, 2;
	@%p19 bra 	$L__BB0_15;
	ld.local.u8 	%rs71, [%rd5+2];
	setp.eq.s16 	%p20, %rs71, 98;
	selp.b32 	%r1726, 2, 1, %p20;
$L__BB0_15:
	setp.gt.u32 	%p21, %r1, 341;
	mov.b32 	%r1727, 1;
	@%p21 bra 	$L__BB0_17;
	ld.local.u8 	%rs72, [%rd5+20];
	setp.eq.s16 	%p22, %rs72, 98;
	selp.u32 	%r1727, 1, 0, %p22;
$L__BB0_17:
	add.s32 	%r16, %r1726, %r1727;
	setp.lt.u32 	%p23, %r1, 19;
	mov.b32 	%r1728, 1;
	@%p23 bra 	$L__BB0_19;
	ld.local.u8 	%rs73, [%rd5+-18];
	setp.eq.s16 	%p24, %rs73, 98;
	selp.u32 	%r1728, 1, 0, %p24;
$L__BB0_19:
	add.s32 	%r1067, %r16, %r1728;
	setp.ne.s32 	%p26, %r1067, 4;
	@%p26 bra 	$L__BB0_21;
	mov.b16 	%rs74, 45;
	st.local.u8 	[%rd5+1], %rs74;
$L__BB0_21:
	setp.lt.u32 	%p28, %r1, 19;
	@%p28 bra 	$L__BB0_32;
	ld.local.u8 	%rs75, [%rd5+-19];
	setp.ne.s16 	%p29, %rs75, 112;
	@%p29 bra 	$L__BB0_31;
	mov.b32 	%r1729, 1;
	not.pred 	%p30, %p356;
	@%p30 bra 	$L__BB0_25;
	ld.local.u8 	%rs76, [%rd5+-18];
	setp.eq.s16 	%p31, %rs76, 98;
	selp.u32 	%r1729, 1, 0, %p31;
$L__BB0_25:
	setp.eq.s32 	%p32, %r4, 0;
	mov.b32 	%r1730, 1;
	@%p32 bra 	$L__BB0_27;
	add.s32 	%r1070, %r4, -1;
	cvt.u64.u32 	%rd27, %r1070;
	add.s64 	%rd28, %rd4, %rd27;
	ld.local.u8 	%rs77, [%rd28+-19];
	setp.eq.s16 	%p33, %rs77, 98;
	selp.u32 	%r1730, 1, 0, %p33;
$L__BB0_27:
	add.s32 	%r23, %r1730, %r1729;
	add.s32 	%r1072, %r1, -19;
	setp.lt.u32 	%p34, %r1072, 19;
	mov.b32 	%r1731, 1;
	@%p34 bra 	$L__BB0_29;
	ld.local.u8 	%rs78, [%rd5+-38];
	setp.eq.s16 	%p35, %rs78, 98;
	selp.u32 	%r1731, 1, 0, %p35;
$L__BB0_29:
	add.s32 	%r1073, %r23, %r1731;
	setp.ne.s32 	%p36, %r1073, 3;
	@%p36 bra 	$L__BB0_31;
	mov.b16 	%rs79, 45;
	st.local.u8 	[%rd5+-19], %rs79;
$L__BB0_31:
	setp.gt.u32 	%p38, %r1, 341;
	mov.pred 	%p357, 0;
	@%p38 bra 	$L__BB0_41;
$L__BB0_32:
	ld.local.u8 	%rs80, [%rd5+19];
	setp.ne.s16 	%p40, %rs80, 112;
	mov.pred 	%p357, -1;
	@%p40 bra 	$L__BB0_41;
	mov.b32 	%r1732, 1;
	not.pred 	%p41, %p356;
	@%p41 bra 	$L__BB0_35;
	ld.local.u8 	%rs81, [%rd5+20];
	setp.eq.s16 	%p42, %rs81, 98;
	selp.u32 	%r1732, 1, 0, %p42;
$L__BB0_35:
	setp.eq.s32 	%p43, %r4, 0;
	mov.b32 	%r1733, 1;
	@%p43 bra 	$L__BB0_37;
	add.s32 	%r1076, %r4, -1;
	cvt.u64.u32 	%rd29, %r1076;
	add.s64 	%rd30, %rd4, %rd29;
	ld.local.u8 	%rs82, [%rd30+19];
	setp.eq.s16 	%p44, %rs82, 98;
	selp.u32 	%r1733, 1, 0, %p44;
$L__BB0_37:
	add.s32 	%r30, %r1733, %r1732;
	add.s32 	%r1078, %r1, -323;
	setp.lt.u32 	%p45, %r1078, 19;
	mov.b32 	%r1734, 1;
	@%p45 bra 	$L__BB0_39;
	ld.local.u8 	%rs83, [%rd5+38];
	setp.eq.s16 	%p46, %rs83, 98;
	selp.u32 	%r1734, 1, 0, %p46;
$L__BB0_39:
	add.s32 	%r1079, %r30, %r1734;
	setp.ne.s32 	%p48, %r1079, 3;
	@%p48 bra 	$L__BB0_41;
	mov.b16 	%rs84, 45;
	st.local.u8 	[%rd5+19], %rs84;
$L__BB0_41:
	mov.b32 	%r1735, 1;
	not.pred 	%p50, %p356;
	@%p50 bra 	$L__BB0_43;
	ld.local.u8 	%rs85, [%rd5+1];
	setp.eq.s16 	%p51, %rs85, 112;
	selp.u32 	%r1735, 1, 0, %p51;
$L__BB0_43:
	setp.eq.s32 	%p52, %r4, 0;
	mov.b32 	%r1736, 1;
	@%p52 bra 	$L__BB0_45;
	add.s32 	%r1082, %r4, -1;
	cvt.u64.u32 	%rd31, %r1082;
	add.s64 	%rd32, %rd4, %rd31;
	ld.local.u8 	%rs86, [%rd32];
	setp.eq.s16 	%p53, %rs86, 112;
	selp.u32 	%r1736, 1, 0, %p53;
$L__BB0_45:
	add.s32 	%r37, %r1736, %r1735;
	mov.b32 	%r1737, 1;
	not.pred 	%p54, %p357;
	@%p54 bra 	$L__BB0_47;
	ld.local.u8 	%rs87, [%rd5+19];
	setp.eq.s16 	%p55, %rs87, 112;
	selp.u32 	%r1737, 1, 0, %p55;
$L__BB0_47:
	setp.lt.u32 	%p56, %r1, 19;
	add.s32 	%r40, %r37, %r1737;
	mov.b32 	%r1738, 1;
	@%p56 bra 	$L__BB0_49;
	ld.local.u8 	%rs88, [%rd5+-19];
	setp.eq.s16 	%p57, %rs88, 112;
	selp.u32 	%r1738, 1, 0, %p57;
$L__BB0_49:
	add.s32 	%r1085, %r40, %r1738;
	setp.ne.s32 	%p58, %r1085, 4;
	@%p58 bra 	$L__BB0_51;
	mov.b16 	%rs89, 45;
	st.local.u8 	[%rd5], %rs89;
$L__BB0_51:
	mov.b32 	%r1743, 0;
	mov.u32 	%r1740, %r1743;
	mov.u32 	%r1742, %r1743;
$L__BB0_52:
	mul.wide.u32 	%rd33, %r1740, 19;
	add.s64 	%rd7, %rd3, %rd33;
	ld.local.u8 	%rs1, [%rd7];
	setp.eq.s16 	%p59, %rs1, 45;
	@%p59 bra 	$L__BB0_54;
	setp.ne.s16 	%p60, %rs1, 112;
	setp.eq.s16 	%p61, %rs1, 112;
	selp.u32 	%r1087, 1, 0, %p61;
	add.s32 	%r1742, %r1742, %r1087;
	selp.u32 	%r1088, 1, 0, %p60;
	add.s32 	%r1743, %r1743, %r1088;
$L__BB0_54:
	ld.local.u8 	%rs2, [%rd7+1];
	setp.eq.s16 	%p62, %rs2, 45;
	@%p62 bra 	$L__BB0_56;
	setp.ne.s16 	%p63, %rs2, 112;
	setp.eq.s16 	%p64, %rs2, 112;
	selp.u32 	%r1089, 1, 0, %p64;
	add.s32 	%r1742, %r1742, %r1089;
	selp.u32 	%r1090, 1, 0, %p63;
	add.s32 	%r1743, %r1743, %r1090;
$L__BB0_56:
	ld.local.u8 	%rs3, [%rd7+2];
	setp.eq.s16 	%p65, %rs3, 45;
	@%p65 bra 	$L__BB0_58;
	setp.ne.s16 	%p66, %rs3, 112;
	setp.eq.s16 	%p67, %rs3, 112;
	selp.u32 	%r1091, 1, 0, %p67;
	add.s32 	%r1742, %r1742, %r1091;
	selp.u32 	%r1092, 1, 0, %p66;
	add.s32 	%r1743, %r1743, %r1092;
$L__BB0_58:
	ld.local.u8 	%rs4, [%rd7+3];
	setp.eq.s16 	%p68, %rs4, 45;
	@%p68 bra 	$L__BB0_60;
	setp.ne.s16 	%p69, %rs4, 112;
	setp.eq.s16 	%p70, %rs4, 112;
	selp.u32 	%r1093, 1, 0, %p70;
	add.s32 	%r1742, %r1742, %r1093;
	selp.u32 	%r1094, 1, 0, %p69;
	add.s32 	%r1743, %r1743, %r1094;
$L__BB0_60:
	ld.local.u8 	%rs5, [%rd7+4];
	setp.eq.s16 	%p71, %rs5, 45;
	@%p71 bra 	$L__BB0_62;
	setp.ne.s16 	%p72, %rs5, 112;
	setp.eq.s16 	%p73, %rs5, 112;
	selp.u32 	%r1095, 1, 0, %p73;
	add.s32 	%r1742, %r1742, %r1095;
	selp.u32 	%r1096, 1, 0, %p72;
	add.s32 	%r1743, %r1743, %r1096;
$L__BB0_62:
	ld.local.u8 	%rs6, [%rd7+5];
	setp.eq.s16 	%p74, %rs6, 45;
	@%p74 bra 	$L__BB0_64;
	setp.ne.s16 	%p75, %rs6, 112;
	setp.eq.s16 	%p76, %rs6, 112;
	selp.u32 	%r1097, 1, 0, %p76;
	add.s32 	%r1742, %r1742, %r1097;
	selp.u32 	%r1098, 1, 0, %p75;
	add.s32 	%r1743, %r1743, %r1098;
$L__BB0_64:
	ld.local.u8 	%rs7, [%rd7+6];
	setp.eq.s16 	%p77, %rs7, 45;
	@%p77 bra 	$L__BB0_66;
	setp.ne.s16 	%p78, %rs7, 112;
	setp.eq.s16 	%p79, %rs7, 112;
	selp.u32 	%r1099, 1, 0, %p79;
	add.s32 	%r1742, %r1742, %r1099;
	selp.u32 	%r1100, 1, 0, %p78;
	add.s32 	%r1743, %r1743, %r1100;
$L__BB0_66:
	ld.local.u8 	%rs8, [%rd7+7];
	setp.eq.s16 	%p80, %rs8, 45;
	@%p80 bra 	$L__BB0_68;
	setp.ne.s16 	%p81, %rs8, 112;
	setp.eq.s16 	%p82, %rs8, 112;
	selp.u32 	%r1101, 1, 0, %p82;
	add.s32 	%r1742, %r1742, %r1101;
	selp.u32 	%r1102, 1, 0, %p81;
	add.s32 	%r1743, %r1743, %r1102;
$L__BB0_68:
	ld.local.u8 	%rs9, [%rd7+8];
	setp.eq.s16 	%p83, %rs9, 45;
	@%p83 bra 	$L__BB0_70;
	setp.ne.s16 	%p84, %rs9, 112;
	setp.eq.s16 	%p85, %rs9, 112;
	selp.u32 	%r1103, 1, 0, %p85;
	add.s32 	%r1742, %r1742, %r1103;
	selp.u32 	%r1104, 1, 0, %p84;
	add.s32 	%r1743, %r1743, %r1104;
$L__BB0_70:
	ld.local.u8 	%rs10, [%rd7+9];
	setp.eq.s16 	%p86, %rs10, 45;
	@%p86 bra 	$L__BB0_72;
	setp.ne.s16 	%p87, %rs10, 112;
	setp.eq.s16 	%p88, %rs10, 112;
	selp.u32 	%r1105, 1, 0, %p88;
	add.s32 	%r1742, %r1742, %r1105;
	selp.u32 	%r1106, 1, 0, %p87;
	add.s32 	%r1743, %r1743, %r1106;
$L__BB0_72:
	ld.local.u8 	%rs11, [%rd7+10];
	setp.eq.s16 	%p89, %rs11, 45;
	@%p89 bra 	$L__BB0_74;
	setp.ne.s16 	%p90, %rs11, 112;
	setp.eq.s16 	%p91, %rs11, 112;
	selp.u32 	%r1107, 1, 0, %p91;
	add.s32 	%r1742, %r1742, %r1107;
	selp.u32 	%r1108, 1, 0, %p90;
	add.s32 	%r1743, %r1743, %r1108;
$L__BB0_74:
	ld.local.u8 	%rs12, [%rd7+11];
	setp.eq.s16 	%p92, %rs12, 45;
	@%p92 bra 	$L__BB0_76;
	setp.ne.s16 	%p93, %rs12, 112;
	setp.eq.s16 	%p94, %rs12, 112;
	selp.u32 	%r1109, 1, 0, %p94;
	add.s32 	%r1742, %r1742, %r1109;
	selp.u32 	%r1110, 1, 0, %p93;
	add.s32 	%r1743, %r1743, %r1110;
$L__BB0_76:
	ld.local.u8 	%rs13, [%rd7+12];
	setp.eq.s16 	%p95, %rs13, 45;
	@%p95 bra 	$L__BB0_78;
	setp.ne.s16 	%p96, %rs13, 112;
	setp.eq.s16 	%p97, %rs13, 112;
	selp.u32 	%r1111, 1, 0, %p97;
	add.s32 	%r1742, %r1742, %r1111;
	selp.u32 	%r1112, 1, 0, %p96;
	add.s32 	%r1743, %r1743, %r1112;
$L__BB0_78:
	ld.local.u8 	%rs14, [%rd7+13];
	setp.eq.s16 	%p98, %rs14, 45;
	@%p98 bra 	$L__BB0_80;
	setp.ne.s16 	%p99, %rs14, 112;
	setp.eq.s16 	%p100, %rs14, 112;
	selp.u32 	%r1113, 1, 0, %p100;
	add.s32 	%r1742, %r1742, %r1113;
	selp.u32 	%r1114, 1, 0, %p99;
	add.s32 	%r1743, %r1743, %r1114;
$L__BB0_80:
	ld.local.u8 	%rs15, [%rd7+14];
	setp.eq.s16 	%p101, %rs15, 45;
	@%p101 bra 	$L__BB0_82;
	setp.ne.s16 	%p102, %rs15, 112;
	setp.eq.s16 	%p103, %rs15, 112;
	selp.u32 	%r1115, 1, 0, %p103;
	add.s32 	%r1742, %r1742, %r1115;
	selp.u32 	%r1116, 1, 0, %p102;
	add.s32 	%r1743, %r1743, %r1116;
$L__BB0_82:
	ld.local.u8 	%rs16, [%rd7+15];
	setp.eq.s16 	%p104, %rs16, 45;
	@%p104 bra 	$L__BB0_84;
	setp.ne.s16 	%p105, %rs16, 112;
	setp.eq.s16 	%p106, %rs16, 112;
	selp.u32 	%r1117, 1, 0, %p106;
	add.s32 	%r1742, %r1742, %r1117;
	selp.u32 	%r1118, 1, 0, %p105;
	add.s32 	%r1743, %r1743, %r1118;
$L__BB0_84:
	ld.local.u8 	%rs17, [%rd7+16];
	setp.eq.s16 	%p107, %rs17, 45;
	@%p107 bra 	$L__BB0_86;
	setp.ne.s16 	%p108, %rs17, 112;
	setp.eq.s16 	%p109, %rs17, 112;
	selp.u32 	%r1119, 1, 0, %p109;
	add.s32 	%r1742, %r1742, %r1119;
	selp.u32 	%r1120, 1, 0, %p108;
	add.s32 	%r1743, %r1743, %r1120;
$L__BB0_86:
	ld.local.u8 	%rs18, [%rd7+17];
	setp.eq.s16 	%p110, %rs18, 45;
	@%p110 bra 	$L__BB0_88;
	setp.ne.s16 	%p111, %rs18, 112;
	setp.eq.s16 	%p112, %rs18, 112;
	selp.u32 	%r1121, 1, 0, %p112;
	add.s32 	%r1742, %r1742, %r1121;
	selp.u32 	%r1122, 1, 0, %p111;
	add.s32 	%r1743, %r1743, %r1122;
$L__BB0_88:
	ld.local.u8 	%rs19, [%rd7+18];
	setp.eq.s16 	%p113, %rs19, 45;
	@%p113 bra 	$L__BB0_90;
	setp.ne.s16 	%p114, %rs19, 112;
	setp.eq.s16 	%p115, %rs19, 112;
	selp.u32 	%r1123, 1, 0, %p115;
	add.s32 	%r1742, %r1742, %r1123;
	selp.u32 	%r1124, 1, 0, %p114;
	add.s32 	%r1743, %r1743, %r1124;
$L__BB0_90:
	add.s32 	%r1740, %r1740, 1;
	setp.ne.s32 	%p116, %r1740, 19;
	@%p116 bra 	$L__BB0_52;
	sub.s32 	%r123, %r1743, %r1742;
	st.local.u32 	[%rd3+364], %r123;
	ld.local.u32 	%r124, [%rd3];
	ld.local.u32 	%r125, [%rd3+4];
	ld.local.u32 	%r126, [%rd3+8];
	ld.local.u32 	%r127, [%rd3+12];
	ld.local.u32 	%r128, [%rd3+16];
	ld.local.u32 	%r129, [%rd3+20];
	ld.local.u32 	%r130, [%rd3+24];
	ld.local.u32 	%r131, [%rd3+28];
	ld.local.u32 	%r132, [%rd3+32];
	ld.local.u32 	%r133, [%rd3+36];
	ld.local.u32 	%r134, [%rd3+40];
	ld.local.u32 	%r135, [%rd3+44];
	ld.local.u32 	%r136, [%rd3+48];
	ld.local.u32 	%r137, [%rd3+52];
	ld.local.u32 	%r138, [%rd3+56];
	ld.local.u32 	%r139, [%rd3+60];
	ld.local.u32 	%r140, [%rd3+64];
	ld.local.u32 	%r141, [%rd3+68];
	ld.local.u32 	%r142, [%rd3+72];
	ld.local.u32 	%r143, [%rd3+76];
	ld.local.u32 	%r144, [%rd3+80];
	ld.local.u32 	%r145, [%rd3+84];
	ld.local.u32 	%r146, [%rd3+88];
	ld.local.u32 	%r147, [%rd3+92];
	ld.local.u32 	%r148, [%rd3+96];
	ld.local.u32 	%r149, [%rd3+100];
	ld.local.u32 	%r150, [%rd3+104];
	ld.local.u32 	%r151, [%rd3+108];
	ld.local.u32 	%r152, [%rd3+112];
	ld.local.u32 	%r153, [%rd3+116];
	ld.local.u32 	%r154, [%rd3+120];
	ld.local.u32 	%r155, [%rd3+124];
	ld.local.u32 	%r156, [%rd3+128];
	ld.local.u32 	%r157, [%rd3+132];
	ld.local.u32 	%r158, [%rd3+136];
	ld.local.u32 	%r159, [%rd3+140];
	ld.local.u32 	%r160, [%rd3+144];
	ld.local.u32 	%r161, [%rd3+148];
	ld.local.u32 	%r162, [%rd3+152];
	ld.local.u32 	%r163, [%rd3+156];
	ld.local.u32 	%r164, [%rd3+160];
	ld.local.u32 	%r165, [%rd3+164];
	ld.local.u32 	%r166, [%rd3+168];
	ld.local.u32 	%r167, [%rd3+172];
	ld.local.u32 	%r168, [%rd3+176];
	ld.local.u32 	%r169, [%rd3+180];
	ld.local.u32 	%r170, [%rd3+184];
	ld.local.u32 	%r171, [%rd3+188];
	ld.local.u32 	%r172, [%rd3+192];
	ld.local.u32 	%r173, [%rd3+196];
	ld.local.u32 	%r174, [%rd3+200];
	ld.local.u32 	%r175, [%rd3+204];
	ld.local.u32 	%r176, [%rd3+208];
	ld.local.u32 	%r177, [%rd3+212];
	ld.local.u32 	%r178, [%rd3+216];
	ld.local.u32 	%r179, [%rd3+220];
	ld.local.u32 	%r180, [%rd3+224];
	ld.local.u32 	%r181, [%rd3+228];
	ld.local.u32 	%r182, [%rd3+232];
	ld.local.u32 	%r183, [%rd3+236];
	ld.local.u32 	%r184, [%rd3+240];
	ld.local.u32 	%r185, [%rd3+244];
	ld.local.u32 	%r186, [%rd3+248];
	ld.local.u32 	%r187, [%rd3+252];
	ld.local.u32 	%r188, [%rd3+256];
	ld.local.u32 	%r189, [%rd3+260];
	ld.local.u32 	%r190, [%rd3+264];
	ld.local.u32 	%r191, [%rd3+268];
	ld.local.u32 	%r192, [%rd3+272];
	ld.local.u32 	%r193, [%rd3+276];
	ld.local.u32 	%r194, [%rd3+280];
	ld.local.u32 	%r195, [%rd3+284];
	ld.local.u32 	%r196, [%rd3+288];
	ld.local.u32 	%r197, [%rd3+292];
	ld.local.u32 	%r198, [%rd3+296];
	ld.local.u32 	%r199, [%rd3+300];
	ld.local.u32 	%r200, [%rd3+304];
	ld.local.u32 	%r201, [%rd3+308];
	ld.local.u32 	%r202, [%rd3+312];
	ld.local.u32 	%r203, [%rd3+316];
	ld.local.u32 	%r204, [%rd3+320];
	ld.local.u32 	%r205, [%rd3+324];
	ld.local.u32 	%r206, [%rd3+328];
	ld.local.u32 	%r207, [%rd3+332];
	ld.local.u32 	%r208, [%rd3+336];
	ld.local.u32 	%r209, [%rd3+340];
	ld.local.u32 	%r210, [%rd3+344];
	ld.local.u32 	%r211, [%rd3+348];
	ld.local.u32 	%r212, [%rd3+352];
	ld.local.u32 	%r213, [%rd3+356];
	ld.local.v2.u8 	{%rs90, %rs91}, [%rd3+360];
	mov.b32 	%r214, {%rs90, %rs91};
	ld.local.u32 	%r215, [%rd3+368];
	ld.local.u32 	%r216, [%rd3+372];
	ld.local.u32 	%r217, [%rd3+376];
	mul.wide.s32 	%rd34, %r3, 4;
	add.s64 	%rd35, %rd1, %rd34;
	mov.b32 	%r1125, 0;
	st.global.u32 	[%rd35], %r1125;
	mov.b32 	{%rs92, %rs93}, %r214;
$L__BB0_92:
	setp.gt.s32 	%p117, %r217, 360;
	st.local.u32 	[%rd3], %r124;
	st.local.u32 	[%rd3+4], %r125;
	st.local.u32 	[%rd3+8], %r126;
	st.local.u32 	[%rd3+12], %r127;
	st.local.u32 	[%rd3+16], %r128;
	st.local.u32 	[%rd3+20], %r129;
	st.local.u32 	[%rd3+24], %r130;
	st.local.u32 	[%rd3+28], %r131;
	st.local.u32 	[%rd3+32], %r132;
	st.local.u32 	[%rd3+36], %r133;
	st.local.u32 	[%rd3+40], %r134;
	st.local.u32 	[%rd3+44], %r135;
	st.local.u32 	[%rd3+48], %r136;
	st.local.u32 	[%rd3+52], %r137;
	st.local.u32 	[%rd3+56], %r138;
	st.local.u32 	[%rd3+60], %r139;
	st.local.u32 	[%rd3+64], %r140;
	st.local.u32 	[%rd3+68], %r141;
	st.local.u32 	[%rd3+72], %r142;
	st.local.u32 	[%rd3+76], %r143;
	st.local.u32 	[%rd3+80], %r144;
	st.local.u32 	[%rd3+84], %r145;
	st.local.u32 	[%rd3+88], %r146;
	st.local.u32 	[%rd3+92], %r147;
	st.local.u32 	[%rd3+96], %r148;
	st.local.u32 	[%rd3+100], %r149;
	st.local.u32 	[%rd3+104], %r150;
	st.local.u32 	[%rd3+108], %r151;
	st.local.u32 	[%rd3+112], %r152;
	st.local.u32 	[%rd3+116], %r153;
	st.local.u32 	[%rd3+120], %r154;
	st.local.u32 	[%rd3+124], %r155;
	st.local.u32 	[%rd3+128], %r156;
	st.local.u32 	[%rd3+132], %r157;
	st.local.u32 	[%rd3+136], %r158;
	st.local.u32 	[%rd3+140], %r159;
	st.local.u32 	[%rd3+144], %r160;
	st.local.u32 	[%rd3+148], %r161;
	st.local.u32 	[%rd3+152], %r162;
	st.local.u32 	[%rd3+156], %r163;
	st.local.u32 	[%rd3+160], %r164;
	st.local.u32 	[%rd3+164], %r165;
	st.local.u32 	[%rd3+168], %r166;
	st.local.u32 	[%rd3+172], %r167;
	st.local.u32 	[%rd3+176], %r168;
	st.local.u32 	[%rd3+180], %r169;
	st.local.u32 	[%rd3+184], %r170;
	st.local.u32 	[%rd3+188], %r171;
	st.local.u32 	[%rd3+192], %r172;
	st.local.u32 	[%rd3+196], %r173;
	st.local.u32 	[%rd3+200], %r174;
	st.local.u32 	[%rd3+204], %r175;
	st.local.u32 	[%rd3+208], %r176;
	st.local.u32 	[%rd3+212], %r177;
	st.local.u32 	[%rd3+216], %r178;
	st.local.u32 	[%rd3+220], %r179;
	st.local.u32 	[%rd3+224], %r180;
	st.local.u32 	[%rd3+228], %r181;
	st.local.u32 	[%rd3+232], %r182;
	st.local.u32 	[%rd3+236], %r183;
	st.local.u32 	[%rd3+240], %r184;
	st.local.u32 	[%rd3+244], %r185;
	st.local.u32 	[%rd3+248], %r186;
	st.local.u32 	[%rd3+252], %r187;
	st.local.u32 	[%rd3+256], %r188;
	st.local.u32 	[%rd3+260], %r189;
	st.local.u32 	[%rd3+264], %r190;
	st.local.u32 	[%rd3+268], %r191;
	st.local.u32 	[%rd3+272], %r192;
	st.local.u32 	[%rd3+276], %r193;
	st.local.u32 	[%rd3+280], %r194;
	st.local.u32 	[%rd3+284], %r195;
	st.local.u32 	[%rd3+288], %r196;
	st.local.u32 	[%rd3+292], %r197;
	st.local.u32 	[%rd3+296], %r198;
	st.local.u32 	[%rd3+300], %r199;
	st.local.u32 	[%rd3+304], %r200;
	st.local.u32 	[%rd3+308], %r201;
	st.local.u32 	[%rd3+312], %r202;
	st.local.u32 	[%rd3+316], %r203;
	st.local.u32 	[%rd3+320], %r204;
	st.local.u32 	[%rd3+324], %r205;
	st.local.u32 	[%rd3+328], %r206;
	st.local.u32 	[%rd3+332], %r207;
	st.local.u32 	[%rd3+336], %r208;
	st.local.u32 	[%rd3+340], %r209;
	st.local.u32 	[%rd3+344], %r210;
	st.local.u32 	[%rd3+348], %r211;
	st.local.u32 	[%rd3+352], %r212;
	st.local.u32 	[%rd3+356], %r213;
	st.local.v2.u8 	[%rd3+360], {%rs92, %rs93};
	st.local.u32 	[%rd3+364], %r123;
	st.local.u32 	[%rd3+368], %r215;
	st.local.u32 	[%rd3+372], %r216;
	st.local.u32 	[%rd3+376], %r217;
	@%p117 bra 	$L__BB0_301;
	mov.b16 	%rs143, 112;
	mov.b32 	%r1781, 0;
$L__BB0_94:
	mov.u32 	%r1127, %ctaid.x;
	mov.u32 	%r1128, %ntid.x;
	mov.u32 	%r1129, %tid.x;
	mad.lo.s32 	%r220, %r1127, %r1128, %r1129;
	setp.eq.s32 	%p118, %r220, 0;
	// begin inline asm
	mov.u64 	%rd36, %clock64;
	// end inline asm
	cvt.u32.u64 	%r1130, %rd36;
	xor.b32  	%r1131, %r1130, -1429050551;
	mul.lo.s32 	%r1132, %r1131, 1099087573;
	{ .reg .b32 tmp; mov.b64 {tmp, %r1133}, %rd36; }
	xor.b32  	%r1134, %r1133, -136515619;
	mul.lo.s32 	%r1135, %r1134, -1703105765;
	add.s32 	%r1136, %r1132, %r1135;
	add.s32 	%r221, %r1136, 6615241;
	add.s32 	%r1801, %r1132, 123456789;
	st.local.v2.u32 	[%rd2], {%r221, %r1801};
	xor.b32  	%r1137, %r1132, 362436069;
	add.s32 	%r1138, %r1135, 521288629;
	st.local.v2.u32 	[%rd2+8], {%r1137, %r1138};
	xor.b32  	%r1139, %r1135, 88675123;
	add.s32 	%r1797, %r1132, 5783321;
	st.local.v2.u32 	[%rd2+16], {%r1139, %r1797};
	@%p118 bra 	$L__BB0_209;
	cvt.u64.u32 	%rd227, %r220;
	mov.b32 	%r1784, 0;
$L__BB0_96:
	mov.u64 	%rd9, %rd227;
	and.b64  	%rd37, %rd9, 3;
	setp.eq.s64 	%p119, %rd37, 0;
	@%p119 bra 	$L__BB0_208;
	mov.b32 	%r1797, 0;
	mov.u32 	%r1798, %r1797;
	mov.u32 	%r1799, %r1797;
	mov.u32 	%r1800, %r1797;
	mov.u32 	%r1801, %r1797;
	mov.u32 	%r1790, %r1797;
$L__BB0_98:
	mul.wide.u32 	%rd38, %r1790, 4;
	add.s64 	%rd39, %rd2, %rd38;
	ld.local.u32 	%r233, [%rd39+4];
	mov.b32 	%r1796, 0;
$L__BB0_99:
	.pragma "nounroll";
	shr.u32 	%r1143, %r233, %r1796;
	and.b32  	%r1144, %r1143, 1;
	setp.eq.b32 	%p120, %r1144, 1;
	not.pred 	%p121, %p120;
	@%p121 bra 	$L__BB0_101;
	mul.wide.u32 	%rd40, %r1784, 3200;
	mov.u64 	%rd41, precalc_xorwow_matrix;
	add.s64 	%rd42, %rd41, %rd40;
	shl.b32 	%r1145, %r1790, 5;
	add.s32 	%r1146, %r1145, %r1796;
	mul.lo.s32 	%r1147, %r1146, 5;
	mul.wide.u32 	%rd43, %r1147, 4;
	add.s64 	%rd44, %rd42, %rd43;
	ld.global.u32 	%r1148, [%rd44];
	xor.b32  	%r1801, %r1801, %r1148;
	ld.global.u32 	%r1149, [%rd44+4];
	xor.b32  	%r1800, %r1800, %r1149;
	ld.global.u32 	%r1150, [%rd44+8];
	xor.b32  	%r1799, %r1799, %r1150;
	ld.global.u32 	%r1151, [%rd44+12];
	xor.b32  	%r1798, %r1798, %r1151;
	ld.global.u32 	%r1152, [%rd44+16];
	xor.b32  	%r1797, %r1797, %r1152;
$L__BB0_101:
	and.b32  	%r1154, %r1143, 2;
	setp.eq.s32 	%p122, %r1154, 0;
	@%p122 bra 	$L__BB0_103;
	mul.wide.u32 	%rd45, %r1784, 3200;
	mov.u64 	%rd46, precalc_xorwow_matrix;
	add.s64 	%rd47, %rd46, %rd45;
	shl.b32 	%r1155, %r1790, 5;
	add.s32 	%r1156, %r1155, %r1796;
	mul.lo.s32 	%r1157, %r1156, 5;
	mul.wide.u32 	%rd48, %r1157, 4;
	add.s64 	%rd49, %rd47, %rd48;
	ld.global.u32 	%r1158, [%rd49+20];
	xor.b32  	%r1801, %r1801, %r1158;
	ld.global.u32 	%r1159, [%rd49+24];
	xor.b32  	%r1800, %r1800, %r1159;
	ld.global.u32 	%r1160, [%rd49+28];
	xor.b32  	%r1799, %r1799, %r1160;
	ld.global.u32 	%r1161, [%rd49+32];
	xor.b32  	%r1798, %r1798, %r1161;
	ld.global.u32 	%r1162, [%rd49+36];
	xor.b32  	%r1797, %r1797, %r1162;
$L__BB0_103:
	and.b32  	%r1164, %r1143, 4;
	setp.eq.s32 	%p123, %r1164, 0;
	@%p123 bra 	$L__BB0_105;
	mul.wide.u32 	%rd50, %r1784, 3200;
	mov.u64 	%rd51, precalc_xorwow_matrix;
	add.s64 	%rd52, %rd51, %rd50;
	shl.b32 	%r1165, %r1790, 5;
	add.s32 	%r1166, %r1165, %r1796;
	mul.lo.s32 	%r1167, %r1166, 5;
	mul.wide.u32 	%rd53, %r1167, 4;
	add.s64 	%rd54, %rd52, %rd53;
	ld.global.u32 	%r1168, [%rd54+40];
	xor.b32  	%r1801, %r1801, %r1168;
	ld.global.u32 	%r1169, [%rd54+44];
	xor.b32  	%r1800, %r1800, %r1169;
	ld.global.u32 	%r1170, [%rd54+48];
	xor.b32  	%r1799, %r1799, %r1170;
	ld.global.u32 	%r1171, [%rd54+52];
	xor.b32  	%r1798, %r1798, %r1171;
	ld.global.u32 	%r1172, [%rd54+56];
	xor.b32  	%r1797, %r1797, %r1172;
$L__BB0_105:
	and.b32  	%r1174, %r1143, 8;
	setp.eq.s32 	%p124, %r1174, 0;
	@%p124 bra 	$L__BB0_107;
	mul.wide.u32 	%rd55, %r1784, 3200;
	mov.u64 	%rd56, precalc_xorwow_matrix;
	add.s64 	%rd57, %rd56, %rd55;
	shl.b32 	%r1175, %r1790, 5;
	add.s32 	%r1176, %r1175, %r1796;
	mul.lo.s32 	%r1177, %r1176, 5;
	mul.wide.u32 	%rd58, %r1177, 4;
	add.s64 	%rd59, %rd57, %rd58;
	ld.global.u32 	%r1178, [%rd59+60];
	xor.b32  	%r1801, %r1801, %r1178;
	ld.global.u32 	%r1179, [%rd59+64];
	xor.b32  	%r1800, %r1800, %r1179;
	ld.global.u32 	%r1180, [%rd59+68];
	xor.b32  	%r1799, %r1799, %r1180;
	ld.global.u32 	%r1181, [%rd59+72];
	xor.b32  	%r1798, %r1798, %r1181;
	ld.global.u32 	%r1182, [%rd59+76];
	xor.b32  	%r1797, %r1797, %r1182;
$L__BB0_107:
	and.b32  	%r1184, %r1143, 16;
	setp.eq.s32 	%p125, %r1184, 0;
	@%p125 bra 	$L__BB0_109;
	mul.wide.u32 	%rd60, %r1784, 3200;
	mov.u64 	%rd61, precalc_xorwow_matrix;
	add.s64 	%rd62, %rd61, %rd60;
	shl.b32 	%r1185, %r1790, 5;
	add.s32 	%r1186, %r1185, %r1796;
	mul.lo.s32 	%r1187, %r1186, 5;
	mul.wide.u32 	%rd63, %r1187, 4;
	add.s64 	%rd64, %rd62, %rd63;
	ld.global.u32 	%r1188, [%rd64+80];
	xor.b32  	%r1801, %r1801, %r1188;
	ld.global.u32 	%r1189, [%rd64+84];
	xor.b32  	%r1800, %r1800, %r1189;
	ld.global.u32 	%r1190, [%rd64+88];
	xor.b32  	%r1799, %r1799, %r1190;
	ld.global.u32 	%r1191, [%rd64+92];
	xor.b32  	%r1798, %r1798, %r1191;
	ld.global.u32 	%r1192, [%rd64+96];
	xor.b32  	%r1797, %r1797, %r1192;
$L__BB0_109:
	and.b32  	%r1194, %r1143, 32;
	setp.eq.s32 	%p126, %r1194, 0;
	@%p126 bra 	$L__BB0_111;
	mul.wide.u32 	%rd65, %r1784, 3200;
	mov.u64 	%rd66, precalc_xorwow_matrix;
	add.s64 	%rd67, %rd66, %rd65;
	shl.b32 	%r1195, %r1790, 5;
	add.s32 	%r1196, %r1195, %r1796;
	mul.lo.s32 	%r1197, %r1196, 5;
	mul.wide.u32 	%rd68, %r1197, 4;
	add.s64 	%rd69, %rd67, %rd68;
	ld.global.u32 	%r1198, [%rd69+100];
	xor.b32  	%r1801, %r1801, %r1198;
	ld.global.u32 	%r1199, [%rd69+104];
	xor.b32  	%r1800, %r1800, %r1199;
	ld.global.u32 	%r1200, [%rd69+108];
	xor.b32  	%r1799, %r1799, %r1200;
	ld.global.u32 	%r1201, [%rd69+112];
	xor.b32  	%r1798, %r1798, %r1201;
	ld.global.u32 	%r1202, [%rd69+116];
	xor.b32  	%r1797, %r1797, %r1202;
$L__BB0_111:
	and.b32  	%r1204, %r1143, 64;
	setp.eq.s32 	%p127, %r1204, 0;
	@%p127 bra 	$L__BB0_113;
	mul.wide.u32 	%rd70, %r1784, 3200;
	mov.u64 	%rd71, precalc_xorwow_matrix;
	add.s64 	%rd72, %rd71, %rd70;
	shl.b32 	%r1205, %r1790, 5;
	add.s32 	%r1206, %r1205, %r1796;
	mul.lo.s32 	%r1207, %r1206, 5;
	mul.wide.u32 	%rd73, %r1207, 4;
	add.s64 	%rd74, %rd72, %rd73;
	ld.global.u32 	%r1208, [%rd74+120];
	xor.b32  	%r1801, %r1801, %r1208;
	ld.global.u32 	%r1209, [%rd74+124];
	xor.b32  	%r1800, %r1800, %r1209;
	ld.global.u32 	%r1210, [%rd74+128];
	xor.b32  	%r1799, %r1799, %r1210;
	ld.global.u32 	%r1211, [%rd74+132];
	xor.b32  	%r1798, %r1798, %r1211;
	ld.global.u32 	%r1212, [%rd74+136];
	xor.b32  	%r1797, %r1797, %r1212;
$L__BB0_113:
	and.b32  	%r1214, %r1143, 128;
	setp.eq.s32 	%p128, %r1214, 0;
	@%p128 bra 	$L__BB0_115;
	mul.wide.u32 	%rd75, %r1784, 3200;
	mov.u64 	%rd76, precalc_xorwow_matrix;
	add.s64 	%rd77, %rd76, %rd75;
	shl.b32 	%r1215, %r1790, 5;
	add.s32 	%r1216, %r1215, %r1796;
	mul.lo.s32 	%r1217, %r1216, 5;
	mul.wide.u32 	%rd78, %r1217, 4;
	add.s64 	%rd79, %rd77, %rd78;
	ld.global.u32 	%r1218, [%rd79+140];
	xor.b32  	%r1801, %r1801, %r1218;
	ld.global.u32 	%r1219, [%rd79+144];
	xor.b32  	%r1800, %r1800, %r1219;
	ld.global.u32 	%r1220, [%rd79+148];
	xor.b32  	%r1799, %r1799, %r1220;
	ld.global.u32 	%r1221, [%rd79+152];
	xor.b32  	%r1798, %r1798, %r1221;
	ld.global.u32 	%r1222, [%rd79+156];
	xor.b32  	%r1797, %r1797, %r1222;
$L__BB0_115:
	and.b32  	%r1224, %r1143, 256;
	setp.eq.s32 	%p129, %r1224, 0;
	@%p129 bra 	$L__BB0_117;
	mul.wide.u32 	%rd80, %r1784, 3200;
	mov.u64 	%rd81, precalc_xorwow_matrix;
	add.s64 	%rd82, %rd81, %rd80;
	shl.b32 	%r1225, %r1790, 5;
	add.s32 	%r1226, %r1225, %r1796;
	mul.lo.s32 	%r1227, %r1226, 5;
	mul.wide.u32 	%rd83, %r1227, 4;
	add.s64 	%rd84, %rd82, %rd83;
	ld.global.u32 	%r1228, [%rd84+160];
	xor.b32  	%r1801, %r1801, %r1228;
	ld.global.u32 	%r1229, [%rd84+164];
	xor.b32  	%r1800, %r1800, %r1229;
	ld.global.u32 	%r1230, [%rd84+168];
	xor.b32  	%r1799, %r1799, %r1230;
	ld.global.u32 	%r1231, [%rd84+172];
	xor.b32  	%r1798, %r1798, %r1231;
	ld.global.u32 	%r1232, [%rd84+176];
	xor.b32  	%r1797, %r1797, %r1232;
$L__BB0_117:
	and.b32  	%r1234, %r1143, 512;
	setp.eq.s32 	%p130, %r1234, 0;
	@%p130 bra 	$L__BB0_119;
	mul.wide.u32 	%rd85, %r1784, 3200;
	mov.u64 	%rd86, precalc_xorwow_matrix;
	add.s64 	%rd87, %rd86, %rd85;
	shl.b32 	%r1235, %r1790, 5;
	add.s32 	%r1236, %r1235, %r1796;
	mul.lo.s32 	%r1237, %r1236, 5;
	mul.wide.u32 	%rd88, %r1237, 4;
	add.s64 	%rd89, %rd87, %rd88;
	ld.global.u32 	%r1238, [%rd89+180];
	xor.b32  	%r1801, %r1801, %r1238;
	ld.global.u32 	%r1239, [%rd89+184];
	xor.b32  	%r1800, %r1800, %r1239;
	ld.global.u32 	%r1240, [%rd89+188];
	xor.b32  	%r1799, %r1799, %r1240;
	ld.global.u32 	%r1241, [%rd89+192];
	xor.b32  	%r1798, %r1798, %r1241;
	ld.global.u32 	%r1242, [%rd89+196];
	xor.b32  	%r1797, %r1797, %r1242;
$L__BB0_119:
	and.b32  	%r1244, %r1143, 1024;
	setp.eq.s32 	%p131, %r1244, 0;
	@%p131 bra 	$L__BB0_121;
	mul.wide.u32 	%rd90, %r1784, 3200;
	mov.u64 	%rd91, precalc_xorwow_matrix;
	add.s64 	%rd92, %rd91, %rd90;
	shl.b32 	%r1245, %r1790, 5;
	add.s32 	%r1246, %r1245, %r1796;
	mul.lo.s32 	%r1247, %r1246, 5;
	mul.wide.u32 	%rd93, %r1247, 4;
	add.s64 	%rd94, %rd92, %rd93;
	ld.global.u32 	%r1248, [%rd94+200];
	xor.b32  	%r1801, %r1801, %r1248;
	ld.global.u32 	%r1249, [%rd94+204];
	xor.b32  	%r1800, %r1800, %r1249;
	ld.global.u32 	%r1250, [%rd94+208];
	xor.b32  	%r1799, %r1799, %r1250;
	ld.global.u32 	%r1251, [%rd94+212];
	xor.b32  	%r1798, %r1798, %r1251;
	ld.global.u32 	%r1252, [%rd94+216];
	xor.b32  	%r1797, %r1797, %r1252;
$L__BB0_121:
	and.b32  	%r1254, %r1143, 2048;
	setp.eq.s32 	%p132, %r1254, 0;
	@%p132 bra 	$L__BB0_123;
	mul.wide.u32 	%rd95, %r1784, 3200;
	mov.u64 	%rd96, precalc_xorwow_matrix;
	add.s64 	%rd97, %rd96, %rd95;
	shl.b32 	%r1255, %r1790, 5;
	add.s32 	%r1256, %r1255, %r1796;
	mul.lo.s32 	%r1257, %r1256, 5;
	mul.wide.u32 	%rd98, %r1257, 4;
	add.s64 	%rd99, %rd97, %rd98;
	ld.global.u32 	%r1258, [%rd99+220];
	xor.b32  	%r1801, %r1801, %r1258;
	ld.global.u32 	%r1259, [%rd99+224];
	xor.b32  	%r1800, %r1800, %r1259;
	ld.global.u32 	%r1260, [%rd99+228];
	xor.b32  	%r1799, %r1799, %r1260;
	ld.global.u32 	%r1261, [%rd99+232];
	xor.b32  	%r1798, %r1798, %r1261;
	ld.global.u32 	%r1262, [%rd99+236];
	xor.b32  	%r1797, %r1797, %r1262;
$L__BB0_123:
	and.b32  	%r1264, %r1143, 4096;
	setp.eq.s32 	%p133, %r1264, 0;
	@%p133 bra 	$L__BB0_125;
	mul.wide.u32 	%rd100, %r1784, 3200;
	mov.u64 	%rd101, precalc_xorwow_matrix;
	add.s64 	%rd102, %rd101, %rd100;
	shl.b32 	%r1265, %r1790, 5;
	add.s32 	%r1266, %r1265, %r1796;
	mul.lo.s32 	%r1267, %r1266, 5;
	mul.wide.u32 	%rd103, %r1267, 4;
	add.s64 	%rd104, %rd102, %rd103;
	ld.global.u32 	%r1268, [%rd104+240];
	xor.b32  	%r1801, %r1801, %r1268;
	ld.global.u32 	%r1269, [%rd104+244];
	xor.b32  	%r1800, %r1800, %r1269;
	ld.global.u32 	%r1270, [%rd104+248];
	xor.b32  	%r1799, %r1799, %r1270;
	ld.global.u32 	%r1271, [%rd104+252];
	xor.b32  	%r1798, %r1798, %r1271;
	ld.global.u32 	%r1272, [%rd104+256];
	xor.b32  	%r1797, %r1797, %r1272;
$L__BB0_125:
	and.b32  	%r1274, %r1143, 8192;
	setp.eq.s32 	%p134, %r1274, 0;
	@%p134 bra 	$L__BB0_127;
	mul.wide.u32 	%rd105, %r1784, 3200;
	mov.u64 	%rd106, precalc_xorwow_matrix;
	add.s64 	%rd107, %rd106, %rd105;
	shl.b32 	%r1275, %r1790, 5;
	add.s32 	%r1276, %r1275, %r1796;
	mul.lo.s32 	%r1277, %r1276, 5;
	mul.wide.u32 	%rd108, %r1277, 4;
	add.s64 	%rd109, %rd107, %rd108;
	ld.global.u32 	%r1278, [%rd109+260];
	xor.b32  	%r1801, %r1801, %r1278;
	ld.global.u32 	%r1279, [%rd109+264];
	xor.b32  	%r1800, %r1800, %r1279;
	ld.global.u32 	%r1280, [%rd109+268];
	xor.b32  	%r1799, %r1799, %r1280;
	ld.global.u32 	%r1281, [%rd109+272];
	xor.b32  	%r1798, %r1798, %r1281;
	ld.global.u32 	%r1282, [%rd109+276];
	xor.b32  	%r1797, %r1797, %r1282;
$L__BB0_127:
	and.b32  	%r1284, %r1143, 16384;
	setp.eq.s32 	%p135, %r1284, 0;
	@%p135 bra 	$L__BB0_129;
	mul.wide.u32 	%rd110, %r1784, 3200;
	mov.u64 	%rd111, precalc_xorwow_matrix;
	add.s64 	%rd112, %rd111, %rd110;
	shl.b32 	%r1285, %r1790, 5;
	add.s32 	%r1286, %r1285, %r1796;
	mul.lo.s32 	%r1287, %r1286, 5;
	mul.wide.u32 	%rd113, %r1287, 4;
	add.s64 	%rd114, %rd112, %rd113;
	ld.global.u32 	%r1288, [%rd114+280];
	xor.b32  	%r1801, %r1801, %r1288;
	ld.global.u32 	%r1289, [%rd114+284];
	xor.b32  	%r1800, %r1800, %r1289;
	ld.global.u32 	%r1290, [%rd114+288];
	xor.b32  	%r1799, %r1799, %r1290;
	ld.global.u32 	%r1291, [%rd114+292];
	xor.b32  	%r1798, %r1798, %r1291;
	ld.global.u32 	%r1292, [%rd114+296];
	xor.b32  	%r1797, %r1797, %r1292;
$L__BB0_129:
	and.b32  	%r1294, %r1143, 32768;
	setp.eq.s32 	%p136, %r1294, 0;
	@%p136 bra 	$L__BB0_131;
	mul.wide.u32 	%rd115, %r1784, 3200;
	mov.u64 	%rd116, precalc_xorwow_matrix;
	add.s64 	%rd117, %rd116, %rd115;
	shl.b32 	%r1295, %r1790, 5;
	add.s32 	%r1296, %r1295, %r1796;
	mul.lo.s32 	%r1297, %r1296, 5;
	mul.wide.u32 	%rd118, %r1297, 4;
	add.s64 	%rd119, %rd117, %rd118;
	ld.global.u32 	%r1298, [%rd119+300];
	xor.b32  	%r1801, %r1801, %r1298;
	ld.global.u32 	%r1299, [%rd119+304];
	xor.b32  	%r1800, %r1800, %r1299;
	ld.global.u32 	%r1300, [%rd119+308];
	xor.b32  	%r1799, %r1799, %r1300;
	ld.global.u32 	%r1301, [%rd119+312];
	xor.b32  	%r1798, %r1798, %r1301;
	ld.global.u32 	%r1302, [%rd119+316];
	xor.b32  	%r1797, %r1797, %r1302;
$L__BB0_131:
	add.s32 	%r1796, %r1796, 16;
	setp.ne.s32 	%p137, %r1796, 32;
	@%p137 bra 	$L__BB0_99;
	shl.b32 	%r1303, %r1790, 5;
	mad.lo.s32 	%r1304, %r1790, -31, %r1303;
	add.s32 	%r1790, %r1304, 1;
	setp.ne.s32 	%p138, %r1790, 5;
	@%p138 bra 	$L__BB0_98;
	st.local.u32 	[%rd2+4], %r1801;
	st.local.v2.u32 	[%rd2+8], {%r1800, %r1799};
	st.local.v2.u32 	[%rd2+16], {%r1798, %r1797};
	and.b64  	%rd120, %rd9, 3;
	setp.eq.s64 	%p139, %rd120, 1;
	@%p139 bra 	$L__BB0_208;
	mov.b32 	%r1797, 0;
	mov.u32 	%r1890, %r1797;
	mov.u32 	%r1891, %r1797;
	mov.u32 	%r1892, %r1797;
	mov.u32 	%r1801, %r1797;
	mov.u32 	%r1882, %r1797;
$L__BB0_135:
	mul.wide.u32 	%rd121, %r1882, 4;
	add.s64 	%rd122, %rd2, %rd121;
	ld.local.u32 	%r408, [%rd122+4];
	mov.b32 	%r1888, 0;
$L__BB0_136:
	.pragma "nounroll";
	shr.u32 	%r1307, %r408, %r1888;
	and.b32  	%r1308, %r1307, 1;
	setp.eq.b32 	%p140, %r1308, 1;
	not.pred 	%p141, %p140;
	@%p141 bra 	$L__BB0_138;
	mul.wide.u32 	%rd123, %r1784, 3200;
	mov.u64 	%rd124, precalc_xorwow_matrix;
	add.s64 	%rd125, %rd124, %rd123;
	shl.b32 	%r1309, %r1882, 5;
	add.s32 	%r1310, %r1309, %r1888;
	mul.lo.s32 	%r1311, %r1310, 5;
	mul.wide.u32 	%rd126, %r1311, 4;
	add.s64 	%rd127, %rd125, %rd126;
	ld.global.u32 	%r1312, [%rd127];
	xor.b32  	%r1801, %r1801, %r1312;
	ld.global.u32 	%r1313, [%rd127+4];
	xor.b32  	%r1892, %r1892, %r1313;
	ld.global.u32 	%r1314, [%rd127+8];
	xor.b32  	%r1891, %r1891, %r1314;
	ld.global.u32 	%r1315, [%rd127+12];
	xor.b32  	%r1890, %r1890, %r1315;
	ld.global.u32 	%r1316, [%rd127+16];
	xor.b32  	%r1797, %r1797, %r1316;
$L__BB0_138:
	and.b32  	%r1318, %r1307, 2;
	setp.eq.s32 	%p142, %r1318, 0;
	@%p142 bra 	$L__BB0_140;
	mul.wide.u32 	%rd128, %r1784, 3200;
	mov.u64 	%rd129, precalc_xorwow_matrix;
	add.s64 	%rd130, %rd129, %rd128;
	shl.b32 	%r1319, %r1882, 5;
	add.s32 	%r1320, %r1319, %r1888;
	mul.lo.s32 	%r1321, %r1320, 5;
	mul.wide.u32 	%rd131, %r1321, 4;
	add.s64 	%rd132, %rd130, %rd131;
	ld.global.u32 	%r1322, [%rd132+20];
	xor.b32  	%r1801, %r1801, %r1322;
	ld.global.u32 	%r1323, [%rd132+24];
	xor.b32  	%r1892, %r1892, %r1323;
	ld.global.u32 	%r1324, [%rd132+28];
	xor.b32  	%r1891, %r1891, %r1324;
	ld.global.u32 	%r1325, [%rd132+32];
	xor.b32  	%r1890, %r1890, %r1325;
	ld.global.u32 	%r1326, [%rd132+36];
	xor.b32  	%r1797, %r1797, %r1326;
$L__BB0_140:
	and.b32  	%r1328, %r1307, 4;
	setp.eq.s32 	%p143, %r1328, 0;
	@%p143 bra 	$L__BB0_142;
	mul.wide.u32 	%rd133, %r1784, 3200;
	mov.u64 	%rd134, precalc_xorwow_matrix;
	add.s64 	%rd135, %rd134, %rd133;
	shl.b32 	%r1329, %r1882, 5;
	add.s32 	%r1330, %r1329, %r1888;
	mul.lo.s32 	%r1331, %r1330, 5;
	mul.wide.u32 	%rd136, %r1331, 4;
	add.s64 	%rd137, %rd135, %rd136;
	ld.global.u32 	%r1332, [%rd137+40];
	xor.b32  	%r1801, %r1801, %r1332;
	ld.global.u32 	%r1333, [%rd137+44];
	xor.b32  	%r1892, %r1892, %r1333;
	ld.global.u32 	%r1334, [%rd137+48];
	xor.b32  	%r1891, %r1891, %r1334;
	ld.global.u32 	%r1335, [%rd137+52];
	xor.b32  	%r1890, %r1890, %r1335;
	ld.global.u32 	%r1336, [%rd137+56];
	xor.b32  	%r1797, %r1797, %r1336;
$L__BB0_142:
	and.b32  	%r1338, %r1307, 8;
	setp.eq.s32 	%p144, %r1338, 0;
	@%p144 bra 	$L__BB0_144;
	mul.wide.u32 	%rd138, %r1784, 3200;
	mov.u64 	%rd139, precalc_xorwow_matrix;
	add.s64 	%rd140, %rd139, %rd138;
	shl.b32 	%r1339, %r1882, 5;
	add.s32 	%r1340, %r1339, %r1888;
	mul.lo.s32 	%r1341, %r1340, 5;
	mul.wide.u32 	%rd141, %r1341, 4;
	add.s64 	%rd142, %rd140, %rd141;
	ld.global.u32 	%r1342, [%rd142+60];
	xor.b32  	%r1801, %r1801, %r1342;
	ld.global.u32 	%r1343, [%rd142+64];
	xor.b32  	%r1892, %r1892, %r1343;
	ld.global.u32 	%r1344, [%rd142+68];
	xor.b32  	%r1891, %r1891, %r1344;
	ld.global.u32 	%r1345, [%rd142+72];
	xor.b32  	%r1890, %r1890, %r1345;
	ld.global.u32 	%r1346, [%rd142+76];
	xor.b32  	%r1797, %r1797, %r1346;
$L__BB0_144:
	and.b32  	%r1348, %r1307, 16;
	setp.eq.s32 	%p145, %r1348, 0;
	@%p145 bra 	$L__BB0_146;
	mul.wide.u32 	%rd143, %r1784, 3200;
	mov.u64 	%rd144, precalc_xorwow_matrix;
	add.s64 	%rd145, %rd144, %rd143;
	shl.b32 	%r1349, %r1882, 5;
	add.s32 	%r1350, %r1349, %r1888;
	mul.lo.s32 	%r1351, %r1350, 5;
	mul.wide.u32 	%rd146, %r1351, 4;
	add.s64 	%rd147, %rd145, %rd146;
	ld.global.u32 	%r1352, [%rd147+80];
	xor.b32  	%r1801, %r1801, %r1352;
	ld.global.u32 	%r1353, [%rd147+84];
	xor.b32  	%r1892, %r1892, %r1353;
	ld.global.u32 	%r1354, [%rd147+88];
	xor.b32  	%r1891, %r1891, %r1354;
	ld.global.u32 	%r1355, [%rd147+92];
	xor.b32  	%r1890, %r1890, %r1355;
	ld.global.u32 	%r1356, [%rd147+96];
	xor.b32  	%r1797, %r1797, %r1356;
$L__BB0_146:
	and.b32  	%r1358, %r1307, 32;
	setp.eq.s32 	%p146, %r1358, 0;
	@%p146 bra 	$L__BB0_148;
	mul.wide.u32 	%rd148, %r1784, 3200;
	mov.u64 	%rd149, precalc_xorwow_matrix;
	add.s64 	%rd150, %rd149, %rd148;
	shl.b32 	%r1359, %r1882, 5;
	add.s32 	%r1360, %r1359, %r1888;
	mul.lo.s32 	%r1361, %r1360, 5;
	mul.wide.u32 	%rd151, %r1361, 4;
	add.s64 	%rd152, %rd150, %rd151;
	ld.global.u32 	%r1362, [%rd152+100];
	xor.b32  	%r1801, %r1801, %r1362;
	ld.global.u32 	%r1363, [%rd152+104];
	xor.b32  	%r1892, %r1892, %r1363;
	ld.global.u32 	%r1364, [%rd152+108];
	xor.b32  	%r1891, %r1891, %r1364;
	ld.global.u32 	%r1365, [%rd152+112];
	xor.b32  	%r1890, %r1890, %r1365;
	ld.global.u32 	%r1366, [%rd152+116];
	xor.b32  	%r1797, %r1797, %r1366;
$L__BB0_148:
	and.b32  	%r1368, %r1307, 64;
	setp.eq.s32 	%p147, %r1368, 0;
	@%p147 bra 	$L__BB0_150;
	mul.wide.u32 	%rd153, %r1784, 3200;
	mov.u64 	%rd154, precalc_xorwow_matrix;
	add.s64 	%rd155, %rd154, %rd153;
	shl.b32 	%r1369, %r1882, 5;
	add.s32 	%r1370, %r1369, %r1888;
	mul.lo.s32 	%r1371, %r1370, 5;
	mul.wide.u32 	%rd156, %r1371, 4;
	add.s64 	%rd157, %rd155, %rd156;
	ld.global.u32 	%r1372, [%rd157+120];
	xor.b32  	%r1801, %r1801, %r1372;
	ld.global.u32 	%r1373, [%rd157+124];
	xor.b32  	%r1892, %r1892, %r1373;
	ld.global.u32 	%r1374, [%rd157+128];
	xor.b32  	%r1891, %r1891, %r1374;
	ld.global.u32 	%r1375, [%rd157+132];
	xor.b32  	%r1890, %r1890, %r1375;
	ld.global.u32 	%r1376, [%rd157+136];
	xor.b32  	%r1797, %r1797, %r1376;
$L__BB0_150:
	and.b32  	%r1378, %r1307, 128;
	setp.eq.s32 	%p148, %r1378, 0;
	@%p148 bra 	$L__BB0_152;
	mul.wide.u32 	%rd158, %r1784, 3200;
	mov.u64 	%rd159, precalc_xorwow_matrix;
	add.s64 	%rd160, %rd159, %rd158;
	shl.b32 	%r1379, %r1882, 5;
	add.s32 	%r1380, %r1379, %r1888;
	mul.lo.s32 	%r1381, %r1380, 5;
	mul.wide.u32 	%rd161, %r1381, 4;
	add.s64 	%rd162, %rd160, %rd161;
	ld.global.u32 	%r1382, [%rd162+140];
	xor.b32  	%r1801, %r1801, %r1382;
	ld.global.u32 	%r1383, [%rd162+144];
	xor.b32  	%r1892, %r1892, %r1383;
	ld.global.u32 	%r1384, [%rd162+148];
	xor.b32  	%r1891, %r1891, %r1384;
	ld.global.u32 	%r1385, [%rd162+152];
	xor.b32  	%r1890, %r1890, %r1385;
	ld.global.u32 	%r1386, [%rd162+156];
	xor.b32  	%r1797, %r1797, %r1386;
$L__BB0_152:
	and.b32  	%r1388, %r1307, 256;
	setp.eq.s32 	%p149, %r1388, 0;
	@%p149 bra 	$L__BB0_154;
	mul.wide.u32 	%rd163, %r1784, 3200;
	mov.u64 	%rd164, precalc_xorwow_matrix;
	add.s64 	%rd165, %rd164, %rd163;
	shl.b32 	%r1389, %r1882, 5;
	add.s32 	%r1390, %r1389, %r1888;
	mul.lo.s32 	%r1391, %r1390, 5;
	mul.wide.u32 	%rd166, %r1391, 4;
	add.s64 	%rd167, %rd165, %rd166;
	ld.global.u32 	%r1392, [%rd167+160];
	xor.b32  	%r1801, %r1801, %r1392;
	ld.global.u32 	%r1393, [%rd167+164];
	xor.b32  	%r1892, %r1892, %r1393;
	ld.global.u32 	%r1394, [%rd167+168];
	xor.b32  	%r1891, %r1891, %r1394;
	ld.global.u32 	%r1395, [%rd167+172];
	xor.b32  	%r1890, %r1890, %r1395;
	ld.global.u32 	%r1396, [%rd167+176];
	xor.b32  	%r1797, %r1797, %r1396;
$L__BB0_154:
	and.b32  	%r1398, %r1307, 512;
	setp.eq.s32 	%p150, %r1398, 0;
	@%p150 bra 	$L__BB0_156;
	mul.wide.u32 	%rd168, %r1784, 3200;
	mov.u64 	%rd169, precalc_xorwow_matrix;
	add.s64 	%rd170, %rd169, %rd168;
	shl.b32 	%r1399, %r1882, 5;
	add.s32 	%r1400, %r1399, %r1888;
	mul.lo.s32 	%r1401, %r1400, 5;
	mul.wide.u32 	%rd171, %r1401, 4;
	add.s64 	%rd172, %rd170, %rd171;
	ld.global.u32 	%r1402, [%rd172+180];
	xor.b32  	%r1801, %r1801, %r1402;
	ld.global.u32 	%r1403, [%rd172+184];
	xor.b32  	%r1892, %r1892, %r1403;
	ld.global.u32 	%r1404, [%rd172+188];
	xor.b32  	%r1891, %r1891, %r1404;
	ld.global.u32 	%r1405, [%rd172+192];
	xor.b32  	%r1890, %r1890, %r1405;
	ld.global.u32 	%r1406, [%rd172+196];
	xor.b32  	%r1797, %r1797, %r1406;
$L__BB0_156:
	and.b32  	%r1408, %r1307, 1024;
	setp.eq.s32 	%p151, %r1408, 0;
	@%p151 bra 	$L__BB0_158;
	mul.wide.u32 	%rd173, %r1784, 3200;
	mov.u64 	%rd174, precalc_xorwow_matrix;
	add.s64 	%rd175, %rd174, %rd173;
	shl.b32 	%r1409, %r1882, 5;
	add.s32 	%r1410, %r1409, %r1888;
	mul.lo.s32 	%r1411, %r1410, 5;
	mul.wide.u32 	%rd176, %r1411, 4;
	add.s64 	%rd177, %rd175, %rd176;
	ld.global.u32 	%r1412, [%rd177+200];
	xor.b32  	%r1801, %r1801, %r1412;
	ld.global.u32 	%r1413, [%rd177+204];
	xor.b32  	%r1892, %r1892, %r1413;
	ld.global.u32 	%r1414, [%rd177+208];
	xor.b32  	%r1891, %r1891, %r1414;
	ld.global.u32 	%r1415, [%rd177+212];
	xor.b32  	%r1890, %r1890, %r1415;
	ld.global.u32 	%r1416, [%rd177+216];
	xor.b32  	%r1797, %r1797, %r1416;
$L__BB0_158:
	and.b32  	%r1418, %r1307, 2048;
	setp.eq.s32 	%p152, %r1418, 0;
	@%p152 bra 	$L__BB0_160;
	mul.wide.u32 	%rd178, %r1784, 3200;
	mov.u64 	%rd179, precalc_xorwow_matrix;
	add.s64 	%rd180, %rd179, %rd178;
	shl.b32 	%r1419, %r1882, 5;
	add.s32 	%r1420, %r1419, %r1888;
	mul.lo.s32 	%r1421, %r1420, 5;
	mul.wide.u32 	%rd181, %r1421, 4;
	add.s64 	%rd182, %rd180, %rd181;
	ld.global.u32 	%r1422, [%rd182+220];
	xor.b32  	%r1801, %r1801, %r1422;
	ld.global.u32 	%r1423, [%rd182+224];
	xor.b32  	%r1892, %r1892, %r1423;
	ld.global.u32 	%r1424, [%rd182+228];
	xor.b32  	%r1891, %r1891, %r1424;
	ld.global.u32 	%r1425, [%rd182+232];
	xor.b32  	%r1890, %r1890, %r1425;
	ld.global.u32 	%r1426, [%rd182+236];
	xor.b32  	%r1797, %r1797, %r1426;
$L__BB0_160:
	and.b32  	%r1428, %r1307, 4096;
	setp.eq.s32 	%p153, %r1428, 0;
	@%p153 bra 	$L__BB0_162;
	mul.wide.u32 	%rd183, %r1784, 3200;
	mov.u64 	%rd184, precalc_xorwow_matrix;
	add.s64 	%rd185, %rd184, %rd183;
	shl.b32 	%r1429, %r1882, 5;
	add.s32 	%r1430, %r1429, %r1888;
	mul.lo.s32 	%r1431, %r1430, 5;
	mul.wide.u32 	%rd186, %r1431, 4;
	add.s64 	%rd187, %rd185, %rd186;
	ld.global.u32 	%r1432, [%rd187+240];
	xor.b32  	%r1801, %r1801, %r1432;
	ld.global.u32 	%r1433, [%rd187+244];
	xor.b32  	%r1892, %r1892, %r1433;
	ld.global.u32 	%r1434, [%rd187+248];
	xor.b32  	%r1891, %r1891, %r1434;
	ld.global.u32 	%r1435, [%rd187+252];
	xor.b32  	%r1890, %r1890, %r1435;
	ld.global.u32 	%r1436, [%rd187+256];
	xor.b32  	%r1797, %r1797, %r1436;
$L__BB0_162:
	and.b32  	%r1438, %r1307, 8192;
	setp.eq.s32 	%p154, %r1438, 0;
	@%p154 bra 	$L__BB0_164;
	mul.wide.u32 	%rd188, %r1784, 3200;
	mov.u64 	%rd189, precalc_xorwow_matrix;
	add.s64 	%rd190, %rd189, %rd188;
	shl.b32 	%r1439, %r1882, 5;
	add.s32 	%r1440, %r1439, %r1888;
	mul.lo.s32 	%r1441, %r1440, 5;
	mul.wide.u32 	%rd191, %r1441, 4;
	add.s64 	%rd192, %rd190, %rd191;
	ld.global.u32 	%r1442, [%rd192+260];
	xor.b32  	%r1801, %r1801, %r1442;
	ld.global.u32 	%r1443, [%rd192+264];
	xor.b32  	%r1892, %r1892, %r1443;
	ld.global.u32 	%r1444, [%rd192+268];
	xor.b32  	%r1891, %r1891, %r1444;
	ld.global.u32 	%r1445, [%rd192+272];
	xor.b32  	%r1890, %r1890, %r1445;
	ld.global.u32 	%r1446, [%rd192+276];
	xor.b32  	%r1797, %r1797, %r1446;
$L__BB0_164:
	and.b32  	%r1448, %r1307, 16384;
	setp.eq.s32 	%p155, %r1448, 0;
	@%p155 bra 	$L__BB0_166;
	mul.wide.u32 	%rd193, %r1784, 3200;
	mov.u64 	%rd194, precalc_xorwow_matrix;
	add.s64 	%rd195, %rd194, %rd193;
	shl.b32 	%r1449, %r1882, 5;
	add.s32 	%r1450, %r1449, %r1888;
	mul.lo.s32 	%r1451, %r1450, 5;
	mul.wide.u32 	%rd196, %r1451, 4;
	add.s64 	%rd197, %rd195, %rd196;
	ld.global.u32 	%r1452, [%rd197+280];
	xor.b32  	%r1801, %r1801, %r1452;
	ld.global.u32 	%r1453, [%rd197+284];
	xor.b32  	%r1892, %r1892, %r1453;
	ld.global.u32 	%r1454, [%rd197+288];
	xor.b32  	%r1891, %r1891, %r1454;
	ld.global.u32 	%r1455, [%rd197+292];
	xor.b32  	%r1890, %r1890, %r1455;
	ld.global.u32 	%r1456, [%rd197+296];
	xor.b32  	%r1797, %r1797, %r1456;
$L__BB0_166:
	and.b32  	%r1458, %r1307, 32768;
	setp.eq.s32 	%p156, %r1458, 0;
	@%p156 bra 	$L__BB0_168;
	mul.wide.u32 	%rd198, %r1784, 3200;
	mov.u64 	%rd199, precalc_xorwow_matrix;
	add.s64 	%rd200, %rd199, %rd198;
	shl.b32 	%r1459, %r1882, 5;
	add.s32 	%r1460, %r1459, %r1888;
	mul.lo.s32 	%r1461, %r1460, 5;
	mul.wide.u32 	%rd201, %r1461, 4;
	add.s64 	%rd202, %rd200, %rd201;
	ld.global.u32 	%r1462, [%rd202+300];
	xor.b32  	%r1801, %r1801, %r1462;
	ld.global.u32 	%r1463, [%rd202+304];
	xor.b32  	%r1892, %r1892, %r1463;
	ld.global.u32 	%r1464, [%rd202+308];
	xor.b32  	%r1891, %r1891, %r1464;
	ld.global.u32 	%r1465, [%rd202+312];
	xor.b32  	%r1890, %r1890, %r1465;
	ld.global.u32 	%r1466, [%rd202+316];
	xor.b32  	%r1797, %r1797, %r1466;
$L__BB0_168:
	add.s32 	%r1888, %r1888, 16;
	setp.ne.s32 	%p157, %r1888, 32;
	@%p157 bra 	$L__BB0_136;
	shl.b32 	%r1467, %r1882, 5;
	mad.lo.s32 	%r1468, %r1882, -31, %r1467;
	add.s32 	%r1882, %r1468, 1;
	setp.ne.s32 	%p158, %r1882, 5;
	@%p158 bra 	$L__BB0_135;
	st.local.u32 	[%rd2+4], %r1801;
	st.local.v2.u32 	[%rd2+8], {%r1892, %r1891};
	st.local.v2.u32 	[%rd2+16], {%r1890, %r1797};
	and.b64  	%rd203, %rd9, 3;
	setp.ne.s64 	%p159, %rd203, 3;
	@%p159 bra 	$L__BB0_208;
	mov.b32 	%r1797, 0;
	mov.u32 	%r1982, %r1797;
	mov.u32 	%r1983, %r1797;
	mov.u32 	%r1984, %r1797;
	mov.u32 	%r1801, %r1797;
	mov.u32 	%r1974, %r1797;
$L__BB0_172:
	mul.wide.u32 	%rd204, %r1974, 4;
	add.s64 	%rd205, %rd2, %rd204;
	ld.local.u32 	%r583, [%rd205+4];
	shl.b32 	%r584, %r1974, 5;
	mov.b32 	%r1980, 0;
$L__BB0_173:
	.pragma "nounroll";
	shr.u32 	%r1471, %r583, %r1980;
	and.b32  	%r1472, %r1471, 1;
	setp.eq.b32 	%p160, %r1472, 1;
	not.pred 	%p161, %p160;
	add.s32 	%r1473, %r584, %r1980;
	mul.lo.s32 	%r1474, %r1473, 5;
	mul.wide.u32 	%rd206, %r1784, 3200;
	mov.u64 	%rd207, precalc_xorwow_matrix;
	add.s64 	%rd208, %rd207, %rd206;
	mul.wide.u32 	%rd209, %r1474, 4;
	add.s64 	%rd10, %rd208, %rd209;
	@%p161 bra 	$L__BB0_175;
	ld.global.u32 	%r1475, [%rd10];
	xor.b32  	%r1801, %r1801, %r1475;
	ld.global.u32 	%r1476, [%rd10+4];
	xor.b32  	%r1984, %r1984, %r1476;
	ld.global.u32 	%r1477, [%rd10+8];
	xor.b32  	%r1983, %r1983, %r1477;
	ld.global.u32 	%r1478, [%rd10+12];
	xor.b32  	%r1982, %r1982, %r1478;
	ld.global.u32 	%r1479, [%rd10+16];
	xor.b32  	%r1797, %r1797, %r1479;
$L__BB0_175:
	and.b32  	%r1481, %r1471, 2;
	setp.eq.s32 	%p162, %r1481, 0;
	@%p162 bra 	$L__BB0_177;
	ld.global.u32 	%r1482, [%rd10+20];
	xor.b32  	%r1801, %r1801, %r1482;
	ld.global.u32 	%r1483, [%rd10+24];
	xor.b32  	%r1984, %r1984, %r1483;
	ld.global.u32 	%r1484, [%rd10+28];
	xor.b32  	%r1983, %r1983, %r1484;
	ld.global.u32 	%r1485, [%rd10+32];
	xor.b32  	%r1982, %r1982, %r1485;
	ld.global.u32 	%r1486, [%rd10+36];
	xor.b32  	%r1797, %r1797, %r1486;
$L__BB0_177:
	and.b32  	%r1488, %r1471, 4;
	setp.eq.s32 	%p163, %r1488, 0;
	@%p163 bra 	$L__BB0_179;
	ld.global.u32 	%r1489, [%rd10+40];
	xor.b32  	%r1801, %r1801, %r1489;
	ld.global.u32 	%r1490, [%rd10+44];
	xor.b32  	%r1984, %r1984, %r1490;
	ld.global.u32 	%r1491, [%rd10+48];
	xor.b32  	%r1983, %r1983, %r1491;
	ld.global.u32 	%r1492, [%rd10+52];
	xor.b32  	%r1982, %r1982, %r1492;
	ld.global.u32 	%r1493, [%rd10+56];
	xor.b32  	%r1797, %r1797, %r1493;
$L__BB0_179:
	and.b32  	%r1495, %r1471, 8;
	setp.eq.s32 	%p164, %r1495, 0;
	@%p164 bra 	$L__BB0_181;
	ld.global.u32 	%r1496, [%rd10+60];
	xor.b32  	%r1801, %r1801, %r1496;
	ld.global.u32 	%r1497, [%rd10+64];
	xor.b32  	%r1984, %r1984, %r1497;
	ld.global.u32 	%r1498, [%rd10+68];
	xor.b32  	%r1983, %r1983, %r1498;
	ld.global.u32 	%r1499, [%rd10+72];
	xor.b32  	%r1982, %r1982, %r1499;
	ld.global.u32 	%r1500, [%rd10+76];
	xor.b32  	%r1797, %r1797, %r1500;
$L__BB0_181:
	and.b32  	%r1502, %r1471, 16;
	setp.eq.s32 	%p165, %r1502, 0;
	@%p165 bra 	$L__BB0_183;
	ld.global.u32 	%r1503, [%rd10+80];
	xor.b32  	%r1801, %r1801, %r1503;
	ld.global.u32 	%r1504, [%rd10+84];
	xor.b32  	%r1984, %r1984, %r1504;
	ld.global.u32 	%r1505, [%rd10+88];
	xor.b32  	%r1983, %r1983, %r1505;
	ld.global.u32 	%r1506, [%rd10+92];
	xor.b32  	%r1982, %r1982, %r1506;
	ld.global.u32 	%r1507, [%rd10+96];
	xor.b32  	%r1797, %r1797, %r1507;
$L__BB0_183:
	and.b32  	%r1509, %r1471, 32;
	setp.eq.s32 	%p166, %r1509, 0;
	@%p166 bra 	$L__BB0_185;
	ld.global.u32 	%r1510, [%rd10+100];
	xor.b32  	%r1801, %r1801, %r1510;
	ld.global.u32 	%r1511, [%rd10+104];
	xor.b32  	%r1984, %r1984, %r1511;
	ld.global.u32 	%r1512, [%rd10+108];
	xor.b32  	%r1983, %r1983, %r1512;
	ld.global.u32 	%r1513, [%rd10+112];
	xor.b32  	%r1982, %r1982, %r1513;
	ld.global.u32 	%r1514, [%rd10+116];
	xor.b32  	%r1797, %r1797, %r1514;
$L__BB0_185:
	and.b32  	%r1516, %r1471, 64;
	setp.eq.s32 	%p167, %r1516, 0;
	@%p167 bra 	$L__BB0_187;
	ld.global.u32 	%r1517, [%rd10+120];
	xor.b32  	%r1801, %r1801, %r1517;
	ld.global.u32 	%r1518, [%rd10+124];
	xor.b32  	%r1984, %r1984, %r1518;
	ld.global.u32 	%r1519, [%rd10+128];
	xor.b32  	%r1983, %r1983, %r1519;
	ld.global.u32 	%r1520, [%rd10+132];
	xor.b32  	%r1982, %r1982, %r1520;
	ld.global.u32 	%r1521, [%rd10+136];
	xor.b32  	%r1797, %r1797, %r1521;
$L__BB0_187:
	and.b32  	%r1523, %r1471, 128;
	setp.eq.s32 	%p168, %r1523, 0;
	@%p168 bra 	$L__BB0_189;
	ld.global.u32 	%r1524, [%rd10+140];
	xor.b32  	%r1801, %r1801, %r1524;
	ld.global.u32 	%r1525, [%rd10+144];
	xor.b32  	%r1984, %r1984, %r1525;
	ld.global.u32 	%r1526, [%rd10+148];
	xor.b32  	%r1983, %r1983, %r1526;
	ld.global.u32 	%r1527, [%rd10+152];
	xor.b32  	%r1982, %r1982, %r1527;
	ld.global.u32 	%r1528, [%rd10+156];
	xor.b32  	%r1797, %r1797, %r1528;
$L__BB0_189:
	and.b32  	%r1530, %r1471, 256;
	setp.eq.s32 	%p169, %r1530, 0;
	@%p169 bra 	$L__BB0_191;
	ld.global.u32 	%r1531, [%rd10+160];
	xor.b32  	%r1801, %r1801, %r1531;
	ld.global.u32 	%r1532, [%rd10+164];
	xor.b32  	%r1984, %r1984, %r1532;
	ld.global.u32 	%r1533, [%rd10+168];
	xor.b32  	%r1983, %r1983, %r1533;
	ld.global.u32 	%r1534, [%rd10+172];
	xor.b32  	%r1982, %r1982, %r1534;
	ld.global.u32 	%r1535, [%rd10+176];
	xor.b32  	%r1797, %r1797, %r1535;
$L__BB0_191:
	and.b32  	%r1537, %r1471, 512;
	setp.eq.s32 	%p170, %r1537, 0;
	@%p170 bra 	$L__BB0_193;
	ld.global.u32 	%r1538, [%rd10+180];
	xor.b32  	%r1801, %r1801, %r1538;
	ld.global.u32 	%r1539, [%rd10+184];
	xor.b32  	%r1984, %r1984, %r1539;
	ld.global.u32 	%r1540, [%rd10+188];
	xor.b32  	%r1983, %r1983, %r1540;
	ld.global.u32 	%r1541, [%rd10+192];
	xor.b32  	%r1982, %r1982, %r1541;
	ld.global.u32 	%r1542, [%rd10+196];
	xor.b32  	%r1797, %r1797, %r1542;
$L__BB0_193:
	and.b32  	%r1544, %r1471, 1024;
	setp.eq.s32 	%p171, %r1544, 0;
	@%p171 bra 	$L__BB0_195;
	ld.global.u32 	%r1545, [%rd10+200];
	xor.b32  	%r1801, %r1801, %r1545;
	ld.global.u32 	%r1546, [%rd10+204];
	xor.b32  	%r1984, %r1984, %r1546;
	ld.global.u32 	%r1547, [%rd10+208];
	xor.b32  	%r1983, %r1983, %r1547;
	ld.global.u32 	%r1548, [%rd10+212];
	xor.b32  	%r1982, %r1982, %r1548;
	ld.global.u32 	%r1549, [%rd10+216];
	xor.b32  	%r1797, %r1797, %r1549;
$L__BB0_195:
	and.b32  	%r1551, %r1471, 2048;
	setp.eq.s32 	%p172, %r1551, 0;
	@%p172 bra 	$L__BB0_197;
	ld.global.u32 	%r1552, [%rd10+220];
	xor.b32  	%r1801, %r1801, %r1552;
	ld.global.u32 	%r1553, [%rd10+224];
	xor.b32  	%r1984, %r1984, %r1553;
	ld.global.u32 	%r1554, [%rd10+228];
	xor.b32  	%r1983, %r1983, %r1554;
	ld.global.u32 	%r1555, [%rd10+232];
	xor.b32  	%r1982, %r1982, %r1555;
	ld.global.u32 	%r1556, [%rd10+236];
	xor.b32  	%r1797, %r1797, %r1556;
$L__BB0_197:
	and.b32  	%r1558, %r1471, 4096;
	setp.eq.s32 	%p173, %r1558, 0;
	@%p173 bra 	$L__BB0_199;
	ld.global.u32 	%r1559, [%rd10+240];
	xor.b32  	%r1801, %r1801, %r1559;
	ld.global.u32 	%r1560, [%rd10+244];
	xor.b32  	%r1984, %r1984, %r1560;
	ld.global.u32 	%r1561, [%rd10+248];
	xor.b32  	%r1983, %r1983, %r1561;
	ld.global.u32 	%r1562, [%rd10+252];
	xor.b32  	%r1982, %r1982, %r1562;
	ld.global.u32 	%r1563, [%rd10+256];
	xor.b32  	%r1797, %r1797, %r1563;
$L__BB0_199:
	and.b32  	%r1565, %r1471, 8192;
	setp.eq.s32 	%p174, %r1565, 0;
	@%p174 bra 	$L__BB0_201;
	ld.global.u32 	%r1566, [%rd10+260];
	xor.b32  	%r1801, %r1801, %r1566;
	ld.global.u32 	%r1567, [%rd10+264];
	xor.b32  	%r1984, %r1984, %r1567;
	ld.global.u32 	%r1568, [%rd10+268];
	xor.b32  	%r1983, %r1983, %r1568;
	ld.global.u32 	%r1569, [%rd10+272];
	xor.b32  	%r1982, %r1982, %r1569;
	ld.global.u32 	%r1570, [%rd10+276];
	xor.b32  	%r1797, %r1797, %r1570;
$L__BB0_201:
	and.b32  	%r1572, %r1471, 16384;
	setp.eq.s32 	%p175, %r1572, 0;
	@%p175 bra 	$L__BB0_203;
	ld.global.u32 	%r1573, [%rd10+280];
	xor.b32  	%r1801, %r1801, %r1573;
	ld.global.u32 	%r1574, [%rd10+284];
	xor.b32  	%r1984, %r1984, %r1574;
	ld.global.u32 	%r1575, [%rd10+288];
	xor.b32  	%r1983, %r1983, %r1575;
	ld.global.u32 	%r1576, [%rd10+292];
	xor.b32  	%r1982, %r1982, %r1576;
	ld.global.u32 	%r1577, [%rd10+296];
	xor.b32  	%r1797, %r1797, %r1577;
$L__BB0_203:
	and.b32  	%r1579, %r1471, 32768;
	setp.eq.s32 	%p176, %r1579, 0;
	@%p176 bra 	$L__BB0_205;
	ld.global.u32 	%r1580, [%rd10+300];
	xor.b32  	%r1801, %r1801, %r1580;
	ld.global.u32 	%r1581, [%rd10+304];
	xor.b32  	%r1984, %r1984, %r1581;
	ld.global.u32 	%r1582, [%rd10+308];
	xor.b32  	%r1983, %r1983, %r1582;
	ld.global.u32 	%r1583, [%rd10+312];
	xor.b32  	%r1982, %r1982, %r1583;
	ld.global.u32 	%r1584, [%rd10+316];
	xor.b32  	%r1797, %r1797, %r1584;
$L__BB0_205:
	add.s32 	%r1980, %r1980, 16;
	setp.ne.s32 	%p177, %r1980, 32;
	@%p177 bra 	$L__BB0_173;
	mad.lo.s32 	%r1585, %r1974, -31, %r584;
	add.s32 	%r1974, %r1585, 1;
	setp.ne.s32 	%p178, %r1974, 5;
	@%p178 bra 	$L__BB0_172;
	st.local.u32 	[%rd2+4], %r1801;
	st.local.v2.u32 	[%rd2+8], {%r1984, %r1983};
	st.local.v2.u32 	[%rd2+16], {%r1982, %r1797};
$L__BB0_208:
	shr.u64 	%rd227, %rd9, 2;
	add.s32 	%r1784, %r1784, 1;
	setp.gt.u64 	%p179, %rd9, 3;
	@%p179 bra 	$L__BB0_96;
$L__BB0_209:
	shr.u32 	%r1586, %r1801, 2;
	xor.b32  	%r1587, %r1586, %r1801;
	shl.b32 	%r1588, %r1797, 4;
	shl.b32 	%r1589, %r1587, 1;
	xor.b32  	%r1590, %r1589, %r1588;
	xor.b32  	%r1591, %r1590, %r1587;
	xor.b32  	%r1592, %r1591, %r1797;
	add.s32 	%r1593, %r221, %r1592;
	add.s32 	%r1594, %r1593, 362437;
	mul.hi.u32 	%r1595, %r1594, 1796509867;
	sub.s32 	%r1596, %r1594, %r1595;
	shr.u32 	%r1597, %r1596, 1;
	add.s32 	%r1598, %r1597, %r1595;
	shr.u32 	%r1599, %r1598, 8;
	mul.lo.s32 	%r1600, %r1599, 361;
	sub.s32 	%r758, %r1594, %r1600;
	cvt.u16.u32 	%rs95, %r758;
	mul.hi.u16 	%rs96, %rs95, 3450;
	cvt.u32.u16 	%r1601, %rs96;
	mul.wide.u32 	%rd210, %r1601, 19;
	add.s64 	%rd12, %rd3, %rd210;
	mul.lo.s16 	%rs97, %rs96, 19;
	sub.s16 	%rs21, %rs95, %rs97;
	cvt.u64.u16 	%rd211, %rs21;
	add.s64 	%rd13, %rd12, %rd211;
	ld.local.u8 	%rs98, [%rd13];
	setp.ne.s16 	%p180, %rs98, 45;
	@%p180 bra 	$L__BB0_94;
	cvt.u32.u16 	%r759, %rs21;
	and.b16  	%rs99, %rs143, 255;
	setp.eq.s16 	%p181, %rs99, 98;
	selp.b16 	%rs22, 112, 98, %p181;
	st.local.u8 	[%rd13], %rs143;
	setp.eq.s16 	%p182, %rs21, 0;
	@%p182 bra 	$L__BB0_221;
	add.s32 	%r1602, %r759, -1;
	cvt.u64.u32 	%rd212, %r1602;
	add.s64 	%rd14, %rd12, %rd212;
	ld.local.u8 	%rs100, [%rd14];
	setp.ne.s16 	%p183, %rs100, %rs22;
	@%p183 bra 	$L__BB0_220;
	setp.eq.s16 	%p184, %rs21, 1;
	mov.b32 	%r2065, 2;
	@%p184 bra 	$L__BB0_214;
	add.s32 	%r1604, %r759, -2;
	cvt.u64.u32 	%rd213, %r1604;
	add.s64 	%rd214, %rd12, %rd213;
	ld.local.u8 	%rs101, [%rd214];
	and.b16  	%rs102, %rs143, 255;
	setp.eq.s16 	%p185, %rs101, %rs102;
	selp.b32 	%r2065, 2, 1, %p185;
$L__BB0_214:
	setp.gt.u32 	%p186, %r758, 341;
	mov.b32 	%r2066, 1;
	@%p186 bra 	$L__BB0_216;
	ld.local.u8 	%rs103, [%rd14+19];
	and.b16  	%rs104, %rs143, 255;
	setp.eq.s16 	%p187, %rs103, %rs104;
	selp.u32 	%r2066, 1, 0, %p187;
$L__BB0_216:
	add.s32 	%r764, %r2065, %r2066;
	setp.lt.u32 	%p188, %r758, 19;
	mov.b32 	%r2067, 1;
	@%p188 bra 	$L__BB0_218;
	ld.local.u8 	%rs105, [%rd14+-19];
	and.b16  	%rs106, %rs143, 255;
	setp.eq.s16 	%p189, %rs105, %rs106;
	selp.u32 	%r2067, 1, 0, %p189;
$L__BB0_218:
	add.s32 	%r1607, %r764, %r2067;
	setp.ne.s32 	%p190, %r1607, 4;
	@%p190 bra 	$L__BB0_220;
	mov.b16 	%rs107, 45;
	st.local.u8 	[%rd14], %rs107;
$L__BB0_220:
	setp.gt.u16 	%p192, %rs21, 17;
	mov.pred 	%p358, 0;
	@%p192 bra 	$L__BB0_230;
$L__BB0_221:
	ld.local.u8 	%rs108, [%rd13+1];
	setp.ne.s16 	%p194, %rs108, %rs22;
	mov.pred 	%p358, -1;
	@%p194 bra 	$L__BB0_230;
	setp.eq.s16 	%p195, %rs21, 17;
	mov.b32 	%r2068, 1;
	@%p195 bra 	$L__BB0_224;
	ld.local.u8 	%rs109, [%rd13+2];
	and.b16  	%rs110, %rs143, 255;
	setp.eq.s16 	%p196, %rs109, %rs110;
	selp.u32 	%r2068, 1, 0, %p196;
$L__BB0_224:
	ld.local.u8 	%rs111, [%rd13];
	and.b16  	%rs112, %rs143, 255;
	setp.eq.s16 	%p197, %rs111, %rs112;
	selp.u32 	%r1610, 1, 0, %p197;
	add.s32 	%r769, %r2068, %r1610;
	setp.gt.u32 	%p198, %r758, 341;
	mov.b32 	%r2069, 1;
	@%p198 bra 	$L__BB0_226;
	ld.local.u8 	%rs113, [%rd13+20];
	and.b16  	%rs114, %rs143, 255;
	setp.eq.s16 	%p199, %rs113, %rs114;
	selp.u32 	%r2069, 1, 0, %p199;
$L__BB0_226:
	add.s32 	%r772, %r769, %r2069;
	setp.lt.u32 	%p200, %r758, 19;
	mov.b32 	%r2070, 1;
	@%p200 bra 	$L__BB0_228;
	ld.local.u8 	%rs115, [%rd13+-18];
	and.b16  	%rs116, %rs143, 255;
	setp.eq.s16 	%p201, %rs115, %rs116;
	selp.u32 	%r2070, 1, 0, %p201;
$L__BB0_228:
	add.s32 	%r1612, %r772, %r2070;
	setp.ne.s32 	%p203, %r1612, 4;
	@%p203 bra 	$L__BB0_230;
	mov.b16 	%rs117, 45;
	st.local.u8 	[%rd13+1], %rs117;
$L__BB0_230:
	setp.lt.u32 	%p205, %r758, 19;
	@%p205 bra 	$L__BB0_241;
	ld.local.u8 	%rs118, [%rd13+-19];
	setp.ne.s16 	%p206, %rs118, %rs22;
	@%p206 bra 	$L__BB0_240;
	mov.b32 	%r2071, 1;
	not.pred 	%p207, %p358;
	@%p207 bra 	$L__BB0_234;
	ld.local.u8 	%rs119, [%rd13+-18];
	and.b16  	%rs120, %rs143, 255;
	setp.eq.s16 	%p208, %rs119, %rs120;
	selp.u32 	%r2071, 1, 0, %p208;
$L__BB0_234:
	mov.b32 	%r2072, 1;
	@%p182 bra 	$L__BB0_236;
	add.s32 	%r1615, %r759, -1;
	cvt.u64.u32 	%rd215, %r1615;
	add.s64 	%rd216, %rd12, %rd215;
	ld.local.u8 	%rs121, [%rd216+-19];
	and.b16  	%rs122, %rs143, 255;
	setp.eq.s16 	%p210, %rs121, %rs122;
	selp.u32 	%r2072, 1, 0, %p210;
$L__BB0_236:
	add.s32 	%r1617, %r2072, %r2071;
	ld.local.u8 	%rs123, [%rd13];
	and.b16  	%rs124, %rs143, 255;
	setp.eq.s16 	%p211, %rs123, %rs124;
	selp.u32 	%r1618, 1, 0, %p211;
	add.s32 	%r779, %r1617, %r1618;
	add.s32 	%r1619, %r758, -19;
	setp.lt.u32 	%p212, %r1619, 19;
	mov.b32 	%r2073, 1;
	@%p212 bra 	$L__BB0_238;
	ld.local.u8 	%rs125, [%rd13+-38];
	and.b16  	%rs126, %rs143, 255;
	setp.eq.s16 	%p213, %rs125, %rs126;
	selp.u32 	%r2073, 1, 0, %p213;
$L__BB0_238:
	add.s32 	%r1620, %r779, %r2073;
	setp.ne.s32 	%p214, %r1620, 4;
	@%p214 bra 	$L__BB0_240;
	mov.b16 	%rs127, 45;
	st.local.u8 	[%rd13+-19], %rs127;
$L__BB0_240:
	setp.gt.u32 	%p216, %r758, 341;
	mov.pred 	%p359, 0;
	@%p216 bra 	$L__BB0_250;
$L__BB0_241:
	ld.local.u8 	%rs128, [%rd13+19];
	setp.ne.s16 	%p218, %rs128, %rs22;
	mov.pred 	%p359, -1;
	@%p218 bra 	$L__BB0_250;
	mov.b32 	%r2074, 1;
	not.pred 	%p219, %p358;
	@%p219 bra 	$L__BB0_244;
	ld.local.u8 	%rs129, [%rd13+20];
	and.b16  	%rs130, %rs143, 255;
	setp.eq.s16 	%p220, %rs129, %rs130;
	selp.u32 	%r2074, 1, 0, %p220;
$L__BB0_244:
	mov.b32 	%r2075, 1;
	@%p182 bra 	$L__BB0_246;
	add.s32 	%r1623, %r759, -1;
	cvt.u64.u32 	%rd217, %r1623;
	add.s64 	%rd218, %rd12, %rd217;
	ld.local.u8 	%rs131, [%rd218+19];
	and.b16  	%rs132, %rs143, 255;
	setp.eq.s16 	%p222, %rs131, %rs132;
	selp.u32 	%r2075, 1, 0, %p222;
$L__BB0_246:
	add.s32 	%r786, %r2075, %r2074;
	add.s32 	%r1625, %r758, -323;
	setp.lt.u32 	%p223, %r1625, 19;
	mov.b32 	%r2076, 1;
	@%p223 bra 	$L__BB0_248;
	ld.local.u8 	%rs133, [%rd13+38];
	and.b16  	%rs134, %rs143, 255;
	setp.eq.s16 	%p224, %rs133, %rs134;
	selp.u32 	%r2076, 1, 0, %p224;
$L__BB0_248:
	add.s32 	%r1626, %r786, %r2076;
	ld.local.u8 	%rs135, [%rd13];
	and.b16  	%rs136, %rs143, 255;
	setp.eq.s16 	%p226, %rs135, %rs136;
	selp.u32 	%r1627, 1, 0, %p226;
	add.s32 	%r1628, %r1626, %r1627;
	setp.ne.s32 	%p227, %r1628, 4;
	@%p227 bra 	$L__BB0_250;
	mov.b16 	%rs137, 45;
	st.local.u8 	[%rd13+19], %rs137;
$L__BB0_250:
	mov.b32 	%r2077, 1;
	not.pred 	%p229, %p358;
	@%p229 bra 	$L__BB0_252;
	ld.local.u8 	%rs138, [%rd13+1];
	setp.eq.s16 	%p230, %rs138, %rs22;
	selp.u32 	%r2077, 1, 0, %p230;
$L__BB0_252:
	mov.b32 	%r2078, 1;
	@%p182 bra 	$L__BB0_254;
	add.s32 	%r1631, %r759, -1;
	cvt.u64.u32 	%rd219, %r1631;
	add.s64 	%rd220, %rd12, %rd219;
	ld.local.u8 	%rs139, [%rd220];
	setp.eq.s16 	%p232, %rs139, %rs22;
	selp.u32 	%r2078, 1, 0, %p232;
$L__BB0_254:
	add.s32 	%r793, %r2078, %r2077;
	mov.b32 	%r2079, 1;
	not.pred 	%p233, %p359;
	@%p233 bra 	$L__BB0_256;
	ld.local.u8 	%rs140, [%rd13+19];
	setp.eq.s16 	%p234, %rs140, %rs22;
	selp.u32 	%r2079, 1, 0, %p234;
$L__BB0_256:
	add.s32 	%r796, %r793, %r2079;
	mov.b32 	%r2080, 1;
	@%p205 bra 	$L__BB0_258;
	ld.local.u8 	%rs141, [%rd13+-19];
	setp.eq.s16 	%p236, %rs141, %rs22;
	selp.u32 	%r2080, 1, 0, %p236;
$L__BB0_258:
	add.s32 	%r1634, %r796, %r2080;
	setp.ne.s32 	%p237, %r1634, 4;
	@%p237 bra 	$L__BB0_260;
	mov.b16 	%rs142, 45;
	st.local.u8 	[%rd13], %rs142;
$L__BB0_260:
	mov.b32 	%r2085, 0;
	mov.u32 	%r2082, %r2085;
	mov.u32 	%r2084, %r2085;
$L__BB0_261:
	mul.wide.u32 	%rd221, %r2082, 19;
	add.s64 	%rd15, %rd3, %rd221;
	ld.local.u8 	%rs23, [%rd15];
	setp.eq.s16 	%p238, %rs23, 45;
	@%p238 bra 	$L__BB0_263;
	setp.ne.s16 	%p239, %rs23, 112;
	setp.eq.s16 	%p240, %rs23, 112;
	selp.u32 	%r1636, 1, 0, %p240;
	add.s32 	%r2084, %r2084, %r1636;
	selp.u32 	%r1637, 1, 0, %p239;
	add.s32 	%r2085, %r2085, %r1637;
$L__BB0_263:
	ld.local.u8 	%rs24, [%rd15+1];
	setp.eq.s16 	%p241, %rs24, 45;
	@%p241 bra 	$L__BB0_265;
	setp.ne.s16 	%p242, %rs24, 112;
	setp.eq.s16 	%p243, %rs24, 112;
	selp.u32 	%r1638, 1, 0, %p243;
	add.s32 	%r2084, %r2084, %r1638;
	selp.u32 	%r1639, 1, 0, %p242;
	add.s32 	%r2085, %r2085, %r1639;
$L__BB0_265:
	ld.local.u8 	%rs25, [%rd15+2];
	setp.eq.s16 	%p244, %rs25, 45;
	@%p244 bra 	$L__BB0_267;
	setp.ne.s16 	%p245, %rs25, 112;
	setp.eq.s16 	%p246, %rs25, 112;
	selp.u32 	%r1640, 1, 0, %p246;
	add.s32 	%r2084, %r2084, %r1640;
	selp.u32 	%r1641, 1, 0, %p245;
	add.s32 	%r2085, %r2085, %r1641;
$L__BB0_267:
	ld.local.u8 	%rs26, [%rd15+3];
	setp.eq.s16 	%p247, %rs26, 45;
	@%p247 bra 	$L__BB0_269;
	setp.ne.s16 	%p248, %rs26, 112;
	setp.eq.s16 	%p249, %rs26, 112;
	selp.u32 	%r1642, 1, 0, %p249;
	add.s32 	%r2084, %r2084, %r1642;
	selp.u32 	%r1643, 1, 0, %p248;
	add.s32 	%r2085, %r2085, %r1643;
$L__BB0_269:
	ld.local.u8 	%rs27, [%rd15+4];
	setp.eq.s16 	%p250, %rs27, 45;
	@%p250 bra 	$L__BB0_271;
	setp.ne.s16 	%p251, %rs27, 112;
	setp.eq.s16 	%p252, %rs27, 112;
	selp.u32 	%r1644, 1, 0, %p252;
	add.s32 	%r2084, %r2084, %r1644;
	selp.u32 	%r1645, 1, 0, %p251;
	add.s32 	%r2085, %r2085, %r1645;
$L__BB0_271:
	ld.local.u8 	%rs28, [%rd15+5];
	setp.eq.s16 	%p253, %rs28, 45;
	@%p253 bra 	$L__BB0_273;
	setp.ne.s16 	%p254, %rs28, 112;
	setp.eq.s16 	%p255, %rs28, 112;
	selp.u32 	%r1646, 1, 0, %p255;
	add.s32 	%r2084, %r2084, %r1646;
	selp.u32 	%r1647, 1, 0, %p254;
	add.s32 	%r2085, %r2085, %r1647;
$L__BB0_273:
	ld.local.u8 	%rs29, [%rd15+6];
	setp.eq.s16 	%p256, %rs29, 45;
	@%p256 bra 	$L__BB0_275;
	setp.ne.s16 	%p257, %rs29, 112;
	setp.eq.s16 	%p258, %rs29, 112;
	selp.u32 	%r1648, 1, 0, %p258;
	add.s32 	%r2084, %r2084, %r1648;
	selp.u32 	%r1649, 1, 0, %p257;
	add.s32 	%r2085, %r2085, %r1649;
$L__BB0_275:
	ld.local.u8 	%rs30, [%rd15+7];
	setp.eq.s16 	%p259, %rs30, 45;
	@%p259 bra 	$L__BB0_277;
	setp.ne.s16 	%p260, %rs30, 112;
	setp.eq.s16 	%p261, %rs30, 112;
	selp.u32 	%r1650, 1, 0, %p261;
	add.s32 	%r2084, %r2084, %r1650;
	selp.u32 	%r1651, 1, 0, %p260;
	add.s32 	%r2085, %r2085, %r1651;
$L__BB0_277:
	ld.local.u8 	%rs31, [%rd15+8];
	setp.eq.s16 	%p262, %rs31, 45;
	@%p262 bra 	$L__BB0_279;
	setp.ne.s16 	%p263, %rs31, 112;
	setp.eq.s16 	%p264, %rs31, 112;
	selp.u32 	%r1652, 1, 0, %p264;
	add.s32 	%r2084, %r2084, %r1652;
	selp.u32 	%r1653, 1, 0, %p263;
	add.s32 	%r2085, %r2085, %r1653;
$L__BB0_279:
	ld.local.u8 	%rs32, [%rd15+9];
	setp.eq.s16 	%p265, %rs32, 45;
	@%p265 bra 	$L__BB0_281;
	setp.ne.s16 	%p266, %rs32, 112;
	setp.eq.s16 	%p267, %rs32, 112;
	selp.u32 	%r1654, 1, 0, %p267;
	add.s32 	%r2084, %r2084, %r1654;
	selp.u32 	%r1655, 1, 0, %p266;
	add.s32 	%r2085, %r2085, %r1655;
$L__BB0_281:
	ld.local.u8 	%rs33, [%rd15+10];
	setp.eq.s16 	%p268, %rs33, 45;
	@%p268 bra 	$L__BB0_283;
	setp.ne.s16 	%p269, %rs33, 112;
	setp.eq.s16 	%p270, %rs33, 112;
	selp.u32 	%r1656, 1, 0, %p270;
	add.s32 	%r2084, %r2084, %r1656;
	selp.u32 	%r1657, 1, 0, %p269;
	add.s32 	%r2085, %r2085, %r1657;
$L__BB0_283:
	ld.local.u8 	%rs34, [%rd15+11];
	setp.eq.s16 	%p271, %rs34, 45;
	@%p271 bra 	$L__BB0_285;
	setp.ne.s16 	%p272, %rs34, 112;
	setp.eq.s16 	%p273, %rs34, 112;
	selp.u32 	%r1658, 1, 0, %p273;
	add.s32 	%r2084, %r2084, %r1658;
	selp.u32 	%r1659, 1, 0, %p272;
	add.s32 	%r2085, %r2085, %r1659;
$L__BB0_285:
	ld.local.u8 	%rs35, [%rd15+12];
	setp.eq.s16 	%p274, %rs35, 45;
	@%p274 bra 	$L__BB0_287;
	setp.ne.s16 	%p275, %rs35, 112;
	setp.eq.s16 	%p276, %rs35, 112;
	selp.u32 	%r1660, 1, 0, %p276;
	add.s32 	%r2084, %r2084, %r1660;
	selp.u32 	%r1661, 1, 0, %p275;
	add.s32 	%r2085, %r2085, %r1661;
$L__BB0_287:
	ld.local.u8 	%rs36, [%rd15+13];
	setp.eq.s16 	%p277, %rs36, 45;
	@%p277 bra 	$L__BB0_289;
	setp.ne.s16 	%p278, %rs36, 112;
	setp.eq.s16 	%p279, %rs36, 112;
	selp.u32 	%r1662, 1, 0, %p279;
	add.s32 	%r2084, %r2084, %r1662;
	selp.u32 	%r1663, 1, 0, %p278;
	add.s32 	%r2085, %r2085, %r1663;
$L__BB0_289:
	ld.local.u8 	%rs37, [%rd15+14];
	setp.eq.s16 	%p280, %rs37, 45;
	@%p280 bra 	$L__BB0_291;
	setp.ne.s16 	%p281, %rs37, 112;
	setp.eq.s16 	%p282, %rs37, 112;
	selp.u32 	%r1664, 1, 0, %p282;
	add.s32 	%r2084, %r2084, %r1664;
	selp.u32 	%r1665, 1, 0, %p281;
	add.s32 	%r2085, %r2085, %r1665;
$L__BB0_291:
	ld.local.u8 	%rs38, [%rd15+15];
	setp.eq.s16 	%p283, %rs38, 45;
	@%p283 bra 	$L__BB0_293;
	setp.ne.s16 	%p284, %rs38, 112;
	setp.eq.s16 	%p285, %rs38, 112;
	selp.u32 	%r1666, 1, 0, %p285;
	add.s32 	%r2084, %r2084, %r1666;
	selp.u32 	%r1667, 1, 0, %p284;
	add.s32 	%r2085, %r2085, %r1667;
$L__BB0_293:
	ld.local.u8 	%rs39, [%rd15+16];
	setp.eq.s16 	%p286, %rs39, 45;
	@%p286 bra 	$L__BB0_295;
	setp.ne.s16 	%p287, %rs39, 112;
	setp.eq.s16 	%p288, %rs39, 112;
	selp.u32 	%r1668, 1, 0, %p288;
	add.s32 	%r2084, %r2084, %r1668;
	selp.u32 	%r1669, 1, 0, %p287;
	add.s32 	%r2085, %r2085, %r1669;
$L__BB0_295:
	ld.local.u8 	%rs40, [%rd15+17];
	setp.eq.s16 	%p289, %rs40, 45;
	@%p289 bra 	$L__BB0_297;
	setp.ne.s16 	%p290, %rs40, 112;
	setp.eq.s16 	%p291, %rs40, 112;
	selp.u32 	%r1670, 1, 0, %p291;
	add.s32 	%r2084, %r2084, %r1670;
	selp.u32 	%r1671, 1, 0, %p290;
	add.s32 	%r2085, %r2085, %r1671;
$L__BB0_297:
	ld.local.u8 	%rs41, [%rd15+18];
	setp.eq.s16 	%p292, %rs41, 45;
	@%p292 bra 	$L__BB0_299;
	setp.ne.s16 	%p293, %rs41, 112;
	setp.eq.s16 	%p294, %rs41, 112;
	selp.u32 	%r1672, 1, 0, %p294;
	add.s32 	%r2084, %r2084, %r1672;
	selp.u32 	%r1673, 1, 0, %p293;
	add.s32 	%r2085, %r2085, %r1673;
$L__BB0_299:
	add.s32 	%r2082, %r2082, 1;
	setp.ne.s32 	%p295, %r2082, 19;
	@%p295 bra 	$L__BB0_261;
	sub.s32 	%r1674, %r2085, %r2084;
	st.local.u32 	[%rd3+364], %r1674;
	ld.local.u32 	%r1675, [%rd3+376];
	add.s32 	%r1781, %r1781, 1;
	sub.s32 	%r1676, 361, %r1675;
	setp.lt.s32 	%p296, %r1781, %r1676;
	mov.u16 	%rs143, %rs22;
	@%p296 bra 	$L__BB0_94;
$L__BB0_301:
	mov.b32 	%r2126, 0;
	mov.u32 	%r2123, %r2126;
	mov.u32 	%r2125, %r2126;
$L__BB0_302:
	mul.wide.u32 	%rd222, %r2123, 19;
	add.s64 	%rd16, %rd3, %rd222;
	ld.local.u8 	%rs42, [%rd16];
	setp.eq.s16 	%p297, %rs42, 45;
	@%p297 bra 	$L__BB0_304;
	setp.ne.s16 	%p298, %rs42, 112;
	setp.eq.s16 	%p299, %rs42, 112;
	selp.u32 	%r1678, 1, 0, %p299;
	add.s32 	%r2125, %r2125, %r1678;
	selp.u32 	%r1679, 1, 0, %p298;
	add.s32 	%r2126, %r2126, %r1679;
$L__BB0_304:
	ld.local.u8 	%rs43, [%rd16+1];
	setp.eq.s16 	%p300, %rs43, 45;
	@%p300 bra 	$L__BB0_306;
	setp.ne.s16 	%p301, %rs43, 112;
	setp.eq.s16 	%p302, %rs43, 112;
	selp.u32 	%r1680, 1, 0, %p302;
	add.s32 	%r2125, %r2125, %r1680;
	selp.u32 	%r1681, 1, 0, %p301;
	add.s32 	%r2126, %r2126, %r1681;
$L__BB0_306:
	ld.local.u8 	%rs44, [%rd16+2];
	setp.eq.s16 	%p303, %rs44, 45;
	@%p303 bra 	$L__BB0_308;
	setp.ne.s16 	%p304, %rs44, 112;
	setp.eq.s16 	%p305, %rs44, 112;
	selp.u32 	%r1682, 1, 0, %p305;
	add.s32 	%r2125, %r2125, %r1682;
	selp.u32 	%r1683, 1, 0, %p304;
	add.s32 	%r2126, %r2126, %r1683;
$L__BB0_308:
	ld.local.u8 	%rs45, [%rd16+3];
	setp.eq.s16 	%p306, %rs45, 45;
	@%p306 bra 	$L__BB0_310;
	setp.ne.s16 	%p307, %rs45, 112;
	setp.eq.s16 	%p308, %rs45, 112;
	selp.u32 	%r1684, 1, 0, %p308;
	add.s32 	%r2125, %r2125, %r1684;
	selp.u32 	%r1685, 1, 0, %p307;
	add.s32 	%r2126, %r2126, %r1685;
$L__BB0_310:
	ld.local.u8 	%rs46, [%rd16+4];
	setp.eq.s16 	%p309, %rs46, 45;
	@%p309 bra 	$L__BB0_312;
	setp.ne.s16 	%p310, %rs46, 112;
	setp.eq.s16 	%p311, %rs46, 112;
	selp.u32 	%r1686, 1, 0, %p311;
	add.s32 	%r2125, %r2125, %r1686;
	selp.u32 	%r1687, 1, 0, %p310;
	add.s32 	%r2126, %r2126, %r1687;
$L__BB0_312:
	ld.local.u8 	%rs47, [%rd16+5];
	setp.eq.s16 	%p312, %rs47, 45;
	@%p312 bra 	$L__BB0_314;
	setp.ne.s16 	%p313, %rs47, 112;
	setp.eq.s16 	%p314, %rs47, 112;
	selp.u32 	%r1688, 1, 0, %p314;
	add.s32 	%r2125, %r2125, %r1688;
	selp.u32 	%r1689, 1, 0, %p313;
	add.s32 	%r2126, %r2126, %r1689;
$L__BB0_314:
	ld.local.u8 	%rs48, [%rd16+6];
	setp.eq.s16 	%p315, %rs48, 45;
	@%p315 bra 	$L__BB0_316;
	setp.ne.s16 	%p316, %rs48, 112;
	setp.eq.s16 	%p317, %rs48, 112;
	selp.u32 	%r1690, 1, 0, %p317;
	add.s32 	%r2125, %r2125, %r1690;
	selp.u32 	%r1691, 1, 0, %p316;
	add.s32 	%r2126, %r2126, %r1691;
$L__BB0_316:
	ld.local.u8 	%rs49, [%rd16+7];
	setp.eq.s16 	%p318, %rs49, 45;
	@%p318 bra 	$L__BB0_318;
	setp.ne.s16 	%p319, %rs49, 112;
	setp.eq.s16 	%p320, %rs49, 112;
	selp.u32 	%r1692, 1, 0, %p320;
	add.s32 	%r2125, %r2125, %r1692;
	selp.u32 	%r1693, 1, 0, %p319;
	add.s32 	%r2126, %r2126, %r1693;
$L__BB0_318:
	ld.local.u8 	%rs50, [%rd16+8];
	setp.eq.s16 	%p321, %rs50, 45;
	@%p321 bra 	$L__BB0_320;
	setp.ne.s16 	%p322, %rs50, 112;
	setp.eq.s16 	%p323, %rs50, 112;
	selp.u32 	%r1694, 1, 0, %p323;
	add.s32 	%r2125, %r2125, %r1694;
	selp.u32 	%r1695, 1, 0, %p322;
	add.s32 	%r2126, %r2126, %r1695;
$L__BB0_320:
	ld.local.u8 	%rs51, [%rd16+9];
	setp.eq.s16 	%p324, %rs51, 45;
	@%p324 bra 	$L__BB0_322;
	setp.ne.s16 	%p325, %rs51, 112;
	setp.eq.s16 	%p326, %rs51, 112;
	selp.u32 	%r1696, 1, 0, %p326;
	add.s32 	%r2125, %r2125, %r1696;
	selp.u32 	%r1697, 1, 0, %p325;
	add.s32 	%r2126, %r2126, %r1697;
$L__BB0_322:
	ld.local.u8 	%rs52, [%rd16+10];
	setp.eq.s16 	%p327, %rs52, 45;
	@%p327 bra 	$L__BB0_324;
	setp.ne.s16 	%p328, %rs52, 112;
	setp.eq.s16 	%p329, %rs52, 112;
	selp.u32 	%r1698, 1, 0, %p329;
	add.s32 	%r2125, %r2125, %r1698;
	selp.u32 	%r1699, 1, 0, %p328;
	add.s32 	%r2126, %r2126, %r1699;
$L__BB0_324:
	ld.local.u8 	%rs53, [%rd16+11];
	setp.eq.s16 	%p330, %rs53, 45;
	@%p330 bra 	$L__BB0_326;
	setp.ne.s16 	%p331, %rs53, 112;
	setp.eq.s16 	%p332, %rs53, 112;
	selp.u32 	%r1700, 1, 0, %p332;
	add.s32 	%r2125, %r2125, %r1700;
	selp.u32 	%r1701, 1, 0, %p331;
	add.s32 	%r2126, %r2126, %r1701;
$L__BB0_326:
	ld.local.u8 	%rs54, [%rd16+12];
	setp.eq.s16 	%p333, %rs54, 45;
	@%p333 bra 	$L__BB0_328;
	setp.ne.s16 	%p334, %rs54, 112;
	setp.eq.s16 	%p335, %rs54, 112;
	selp.u32 	%r1702, 1, 0, %p335;
	add.s32 	%r2125, %r2125, %r1702;
	selp.u32 	%r1703, 1, 0, %p334;
	add.s32 	%r2126, %r2126, %r1703;
$L__BB0_328:
	ld.local.u8 	%rs55, [%rd16+13];
	setp.eq.s16 	%p336, %rs55, 45;
	@%p336 bra 	$L__BB0_330;
	setp.ne.s16 	%p337, %rs55, 112;
	setp.eq.s16 	%p338, %rs55, 112;
	selp.u32 	%r1704, 1, 0, %p338;
	add.s32 	%r2125, %r2125, %r1704;
	selp.u32 	%r1705, 1, 0, %p337;
	add.s32 	%r2126, %r2126, %r1705;
$L__BB0_330:
	ld.local.u8 	%rs56, [%rd16+14];
	setp.eq.s16 	%p339, %rs56, 45;
	@%p339 bra 	$L__BB0_332;
	setp.ne.s16 	%p340, %rs56, 112;
	setp.eq.s16 	%p341, %rs56, 112;
	selp.u32 	%r1706, 1, 0, %p341;
	add.s32 	%r2125, %r2125, %r1706;
	selp.u32 	%r1707, 1, 0, %p340;
	add.s32 	%r2126, %r2126, %r1707;
$L__BB0_332:
	ld.local.u8 	%rs57, [%rd16+15];
	setp.eq.s16 	%p342, %rs57, 45;
	@%p342 bra 	$L__BB0_334;
	setp.ne.s16 	%p343, %rs57, 112;
	setp.eq.s16 	%p344, %rs57, 112;
	selp.u32 	%r1708, 1, 0, %p344;
	add.s32 	%r2125, %r2125, %r1708;
	selp.u32 	%r1709, 1, 0, %p343;
	add.s32 	%r2126, %r2126, %r1709;
$L__BB0_334:
	ld.local.u8 	%rs58, [%rd16+16];
	setp.eq.s16 	%p345, %rs58, 45;
	@%p345 bra 	$L__BB0_336;
	setp.ne.s16 	%p346, %rs58, 112;
	setp.eq.s16 	%p347, %rs58, 112;
	selp.u32 	%r1710, 1, 0, %p347;
	add.s32 	%r2125, %r2125, %r1710;
	selp.u32 	%r1711, 1, 0, %p346;
	add.s32 	%r2126, %r2126, %r1711;
$L__BB0_336:
	ld.local.u8 	%rs59, [%rd16+17];
	setp.eq.s16 	%p348, %rs59, 45;
	@%p348 bra 	$L__BB0_338;
	setp.ne.s16 	%p349, %rs59, 112;
	setp.eq.s16 	%p350, %rs59, 112;
	selp.u32 	%r1712, 1, 0, %p350;
	add.s32 	%r2125, %r2125, %r1712;
	selp.u32 	%r1713, 1, 0, %p349;
	add.s32 	%r2126, %r2126, %r1713;
$L__BB0_338:
	ld.local.u8 	%rs60, [%rd16+18];
	setp.eq.s16 	%p351, %rs60, 45;
	@%p351 bra 	$L__BB0_340;
	setp.ne.s16 	%p352, %rs60, 112;
	setp.eq.s16 	%p353, %rs60, 112;
	selp.u32 	%r1714, 1, 0, %p353;
	add.s32 	%r2125, %r2125, %r1714;
	selp.u32 	%r1715, 1, 0, %p352;
	add.s32 	%r2126, %r2126, %r1715;
$L__BB0_340:
	add.s32 	%r2123, %r2123, 1;
	setp.ne.s32 	%p354, %r2123, 19;
	@%p354 bra 	$L__BB0_302;
	ld.param.u64 	%rd226, [_Z4mcts6EstadoPi_param_1];
	sub.s32 	%r1716, %r2126, %r2125;
	cvta.to.global.u64 	%rd223, %rd226;
	mov.u32 	%r1717, %ctaid.x;
	mov.u32 	%r1718, %ntid.x;
	mov.u32 	%r1719, %tid.x;
	mad.lo.s32 	%r1720, %r1717, %r1718, %r1719;
	mul.wide.s32 	%rd224, %r1720, 4;
	add.s64 	%rd225, %rd223, %rd224;
	ld.global.u32 	%r1721, [%rd225];
	add.s32 	%r1722, %r1721, %r1716;
	st.global.u32 	[%rd225], %r1722;
	add.s32 	%r1780, %r1780, %r1718;
	setp.lt.u32 	%p355, %r1780, 100000;
	@%p355 bra 	$L__BB0_92;
	bra.uni 	$L__BB0_343;
$L__BB0_342:
	mul.wide.s32 	%rd22, %r3, 4;
	add.s64 	%rd23, %rd1, %rd22;
	mov.b32 	%r1057, -666;
	st.global.u32 	[%rd23], %r1057;
$L__BB0_343:
	ret;

}


// ===== COMPILED SASS (sm_100) =====

	.target	sm_100

	.elftype	@"ET_EXEC"


//--------------------- .note.nv.tkinfo           --------------------------
	.section	.note.nv.tkinfo,"",@"SHT_NOTE"
	.sectionflags	@"SHF_NOTE_NV_TKINFO"
	.tkinfo
        /*0018*/ 	.word	0x00000002
        /*0030*/ 	.string	""
        /*0030*/ 	.string	"ptxas"
        /*0030*/ 	.string	"Cuda compilation tools, release 13.0, V13.0.88"
        /*0030*/ 	.string	"Build cuda_13.0.r13.0/compiler.36424714_0"
        /*0030*/ 	.string	"-arch sm_100 -m 64 "



//--------------------- .note.nv.cuinfo           --------------------------
	.section	.note.nv.cuinfo,"",@"SHT_NOTE"
	.sectionflags	@"SHF_NOTE_NV_CUINFO"
        /*0018*/ 	.short	0x0002
        /*001a*/ 	.short	0x0064
        /*001c*/ 	.short	0x0082
	.zero		2


//--------------------- .nv.info                  --------------------------
	.section	.nv.info,"",@"SHT_CUDA_INFO"
	.align	4


	//----- nvinfo : EIATTR_REGCOUNT
	.align		4
        /*0000*/ 	.byte	0x04, 0x2f
        /*0002*/ 	.short	(.L_10 - .L_9)
	.align		4
.L_9:
        /*0004*/ 	.word	index@(_Z4mcts6EstadoPi)
        /*0008*/ 	.word	0x00000080


	//----- nvinfo : EIATTR_FRAME_SIZE
	.align		4
.L_10:
        /*000c*/ 	.byte	0x04, 0x11
        /*000e*/ 	.short	(.L_12 - .L_11)
	.align		4
.L_11:
        /*0010*/ 	.word	index@(_Z4mcts6EstadoPi)
        /*0014*/ 	.word	0x000001b0


	//----- nvinfo : EIATTR_MIN_STACK_SIZE
	.align		4
.L_12:
        /*0018*/ 	.byte	0x04, 0x12
        /*001a*/ 	.short	(.L_14 - .L_13)
	.align		4
.L_13:
        /*001c*/ 	.word	index@(_Z4mcts6EstadoPi)
        /*0020*/ 	.word	0x000001b0
.L_14:


//--------------------- .nv.compat                --------------------------
	.section	.nv.compat,"",@"SHT_CUDA_COMPAT_INFO"
	.align	4
        /*0000*/ 	.byte	0x02, 0x09, 0x00, 0x00, 0x02, 0x02, 0x01, 0x00, 0x02, 0x05, 0x05, 0x00, 0x03, 0x07, 0x01, 0x01
        /*0010*/ 	.byte	0x02, 0x03, 0x00, 0x00, 0x02, 0x06, 0x01, 0x00, 0x04, 0x0b, 0x08, 0x00, 0x09, 0x00, 0x00, 0x00
        /*0020*/ 	.byte	0x00, 0x00, 0x00, 0x00


//--------------------- .nv.info._Z4mcts6EstadoPi --------------------------
	.section	.nv.info._Z4mcts6EstadoPi,"",@"SHT_CUDA_INFO"
	.sectionflags	@""
	.align	4


	//----- nvinfo : EIATTR_CUDA_API_VERSION
	.align		4
        /*0000*/ 	.byte	0x04, 0x37
        /*0002*/ 	.short	(.L_16 - .L_15)
.L_15:
        /*0004*/ 	.word	0x00000082


	//----- nvinfo : EIATTR_KPARAM_INFO
	.align		4
.L_16:
        /*0008*/ 	.byte	0x04, 0x17
        /*000a*/ 	.short	(.L_18 - .L_17)
.L_17:
        /*000c*/ 	.word	0x00000000
        /*0010*/ 	.short	0x0001
        /*0012*/ 	.short	0x0180
        /*0014*/ 	.byte	0x00, 0xf5, 0x21, 0x00


	//----- nvinfo : EIATTR_KPARAM_INFO
	.align		4
.L_18:
        /*0018*/ 	.byte	0x04, 0x17
        /*001a*/ 	.short	(.L_20 - .L_19)
.L_19:
        /*001c*/ 	.word	0x00000000
        /*0020*/ 	.short	0x0000
        /*0022*/ 	.short	0x0000
        /*0024*/ 	.byte	0x00, 0xf0, 0xf1, 0x05


	//----- nvinfo : EIATTR_SPARSE_MMA_MASK
	.align		4
.L_20:
        /*0028*/ 	.byte	0x03, 0x50
        /*002a*/ 	.short	0x0000


	//----- nvinfo : EIATTR_MAXREG_COUNT
	.align		4
        /*002c*/ 	.byte	0x03, 0x1b
        /*002e*/ 	.short	0x00ff


	//----- nvinfo : EIATTR_MERCURY_ISA_VERSION
	.align		4
        /*0030*/ 	.byte	0x03, 0x5f
        /*0032*/ 	.short	0x0101


	//----- nvinfo : EIATTR_VRC_CTA_INIT_COUNT
	.align		4
        /*0034*/ 	.byte	0x02, 0x4a
	.zero		1
	.zero		1


	//----- nvinfo : EIATTR_EXIT_INSTR_OFFSETS
	.align		4
        /*0038*/ 	.byte	0x04, 0x1c
        /*003a*/ 	.short	(.L_22 - .L_21)


	//   ....[0]....
.L_21:
        /*003c*/ 	.word	0x00007a90


	//   ....[1]....
        /*0040*/ 	.word	0x00007ae0


	//----- nvinfo : EIATTR_CRS_STACK_SIZE
	.align		4
.L_22:
        /*0044*/ 	.byte	0x04, 0x1e
        /*0046*/ 	.short	(.L_24 - .L_23)
.L_23:
        /*0048*/ 	.word	0x00000000


	//----- nvinfo : EIATTR_CBANK_PARAM_SIZE
	.align		4
.L_24:
        /*004c*/ 	.byte	0x03, 0x19
        /*004e*/ 	.short	0x0188


	//----- nvinfo : EIATTR_PARAM_CBANK
	.align		4
        /*0050*/ 	.byte	0x04, 0x0a
        /*0052*/ 	.short	(.L_26 - .L_25)
	.align		4
.L_25:
        /*0054*/ 	.word	index@(.nv.constant0._Z4mcts6EstadoPi)
        /*0058*/ 	.short	0x0380
        /*005a*/ 	.short	0x0188


	//----- nvinfo : EIATTR_SW_WAR
	.align		4
.L_26:
        /*005c*/ 	.byte	0x04, 0x36
        /*005e*/ 	.short	(.L_28 - .L_27)
.L_27:
        /*0060*/ 	.word	0x00000008
.L_28:


//--------------------- .nv.callgraph             --------------------------
	.section	.nv.callgraph,"",@"SHT_CUDA_CALLGRAPH"
	.align	4
	.sectionentsize	8
	.align		4
        /*0000*/ 	.word	0x00000000
	.align		4
        /*0004*/ 	.word	0xffffffff
	.align		4
        /*0008*/ 	.word	0x00000000
	.align		4
        /*000c*/ 	.word	0xfffffffe
	.align		4
        /*0010*/ 	.word	0x00000000
	.align		4
        /*0014*/ 	.word	0xfffffffd
	.align		4
        /*0018*/ 	.word	0x00000000
	.align		4
        /*001c*/ 	.word	0xfffffffc


//--------------------- .nv.constant4             --------------------------
	.section	.nv.constant4,"a",@progbits
	.align	8
	.align		8
.nv.constant4:
        /*0000*/ 	.dword	precalc_xorwow_matrix
	.align		8
        /*0008*/ 	.dword	precalc_xorwow_offset_matrix
	.align		8
        /*0010*/ 	.dword	mrg32k3aM1
	.align		8
        /*0018*/ 	.dword	mrg32k3aM2
	.align		8
        /*0020*/ 	.dword	mrg32k3aM1SubSeq
	.align		8
        /*0028*/ 	.dword	mrg32k3aM2SubSeq
	.align		8
        /*0030*/ 	.dword	mrg32k3aM1Seq
	.align		8
        /*0038*/ 	.dword	mrg32k3aM2Seq


//--------------------- .nv.constant3             --------------------------
	.section	.nv.constant3,"a",@progbits
	.align	8
.nv.constant3:
	.type		__cr_lgamma_table,@object
	.size		__cr_lgamma_table,(.L_8 - __cr_lgamma_table)
__cr_lgamma_table:
        /*0000*/ 	.byte	0x00, 0x00, 0x00, 0x00, 0x00, 0x00, 0x00, 0x00, 0x00, 0x00, 0x00, 0x00, 0x00, 0x00, 0x00, 0x00
        /*0010*/ 	.byte	0xef, 0x39, 0xfa, 0xfe, 0x42, 0x2e, 0xe6, 0x3f, 0x02, 0x20, 0x2a, 0xfa, 0x0b, 0xab, 0xfc, 0x3f
        /*0020*/ 	.byte	0xf9, 0x2c, 0x92, 0x7c, 0xa7, 0x6c, 0x09, 0x40, 0xc9, 0x79, 0x44, 0x3c, 0x64, 0x26, 0x13, 0x40
        /*0030*/ 	.byte	0xca, 0x01, 0xcf, 0x3a, 0x27, 0x51, 0x1a, 0x40, 0x30, 0xcc, 0x2d, 0xf3, 0xe1, 0x0c, 0x21, 0x40
        /*0040*/ 	.byte	0x0d, 0xb7, 0xfc, 0x82, 0x8e, 0x35, 0x25, 0x40
.L_8:


//--------------------- .text._Z4mcts6EstadoPi    --------------------------
	.section	.text._Z4mcts6EstadoPi,"ax",@progbits
	.align	128
        .global         _Z4mcts6EstadoPi
        .type           _Z4mcts6EstadoPi,@function
        .size           _Z4mcts6EstadoPi,(.L_x_44 - _Z4mcts6EstadoPi)
        .other          _Z4mcts6EstadoPi,@"STO_CUDA_ENTRY STV_DEFAULT"
_Z4mcts6EstadoPi:
.text._Z4mcts6EstadoPi:
[----:B------:R-:W0:Y:S08]  /*0000*/  LDC R1, c[0x0][0x37c] ;  /* 0x0000df00ff017b82 */ /* 0x000e300000000800 */
[----:B------:R-:W1:Y:S01]  /*0010*/  LDC.64 R8, c[0x0][0x390] ;  /* 0x0000e400ff087b82 */ /* 0x000e620000000a00 */
[----:B0-----:R-:W-:Y:S02]  /*0020*/  VIADD R1, R1, 0xfffffe50 ;  /* 0xfffffe5001017836 */ /* 0x001fe40000000000 */
[----:B------:R-:W-:-:S02]  /*0030*/  IMAD.MOV.U32 R2, RZ, RZ, 0x2d2d2d2d ;  /* 0x2d2d2d2dff027424 */ /* 0x000fc400078e00ff */
[----:B------:R-:W-:Y:S01]  /*0040*/  IMAD.MOV.U32 R3, RZ, RZ, 0x2d2d2d2d ;  /* 0x2d2d2d2dff037424 */ /* 0x000fe200078e00ff */
[----:B------:R-:W-:Y:S02]  /*0050*/  STL [R1+0x19c], RZ ;  /* 0x00019cff01007387 */ /* 0x000fe40000100800 */
[----:B------:R-:W0:Y:S02]  /*0060*/  LDC.64 R6, c[0x0][0x388] ;  /* 0x0000e200ff067b82 */ /* 0x000e240000000a00 */
[----:B------:R-:W-:Y:S04]  /*0070*/  STL.64 [R1+0x40], R2 ;  /* 0x0000400201007387 */ /* 0x000fe80000100a00 */
[----:B------:R-:W-:Y:S02]  /*0080*/  STL.64 [R1+0x30], R2 ;  /* 0x0000300201007387 */ /* 0x000fe40000100a00 */
[----:B------:R-:W2:Y:S02]  /*0090*/  LDC.64 R4, c[0x0][0x380] ;  /* 0x0000e000ff047b82 */ /* 0x000ea40000000a00 */
[----:B------:R-:W-:Y:S04]  /*00a0*/  STL.64 [R1+0x38], R2 ;  /* 0x0000380201007387 */ /* 0x000fe80000100a00 */
[----:B------:R-:W-:Y:S02]  /*00b0*/  STL.64 [R1+0x48], R2 ;  /* 0x0000480201007387 */ /* 0x000fe40000100a00 */
[----:B------:R-:W3:Y:S02]  /*00c0*/  LDC.64 R10, c[0x0][0x398] ;  /* 0x0000e600ff0a7b82 */ /* 0x000ee40000000a00 */
[----:B-1----:R1:W-:Y:S04]  /*00d0*/  STL.64 [R1+0x40], R8 ;  /* 0x0000400801007387 */ /* 0x0023e80000100a00 */
[----:B------:R-:W-:Y:S02]  /*00e0*/  STL.64 [R1+0x50], R2 ;  /* 0x0000500201007387 */ /* 0x000fe40000100a00 */
[----:B------:R-:W4:Y:S02]  /*00f0*/  LDC.64 R12, c[0x0][0x3a0] ;  /* 0x0000e800ff0c7b82 */ /* 0x000f240000000a00 */
[----:B------:R-:W-:Y:S01]  /*0100*/  STL.64 [R1+0x58], R2 ;  /* 0x0000580201007387 */ /* 0x000fe20000100a00 */
[----:B-1----:R-:W1:Y:S05]  /*0110*/  S2R R8, SR_CTAID.X ;  /* 0x0000000000087919 */ /* 0x002e6a0000002500 */
[----:B------:R-:W5:Y:S01]  /*0120*/  LDC.64 R14, c[0x0][0x3a8] ;  /* 0x0000ea00ff0e7b82 */ /* 0x000f620000000a00 */
[----:B------:R-:W-:Y:S04]  /*0130*/  STL.64 [R1+0x60], R2 ;  /* 0x0000600201007387 */ /* 0x000fe80000100a00 */
[----:B------:R-:W-:Y:S03]  /*0140*/  STL.64 [R1+0x68], R2 ;  /* 0x0000680201007387 */ /* 0x000fe60000100a00 */
        /* <DEDUP_REMOVED lines=8> */
[----:B------:R-:W-:Y:S01]  /*01d0*/  STL.64 [R1+0x98], R2 ;  /* 0x0000980201007387 */ /* 0x000fe20000100a00 */
[----:B-1----:R-:W-:-:S02]  /*01e0*/  IMAD.HI.U32 R0, R8, 0x6bca1af3, RZ ;  /* 0x6bca1af308007827 */ /* 0x002fc400078e00ff */
[----:B------:R-:W1:Y:S01]  /*01f0*/  LDC.64 R22, c[0x0][0x3c8] ;  /* 0x0000f200ff167b82 */ /* 0x000e620000000a00 */
[----:B------:R-:W-:Y:S04]  /*0200*/  STL.64 [R1+0xa0], R2 ;  /* 0x0000a00201007387 */ /* 0x000fe80000100a00 */
[----:B------:R-:W-:Y:S03]  /*0210*/  STL.64 [R1+0xa8], R2 ;  /* 0x0000a80201007387 */ /* 0x000fe60000100a00 */
        /* <DEDUP_REMOVED lines=36> */
[----:B------:R-:W1:Y:S01]  /*0460*/  LDC.U8 R9, c[0x0][0x4e8] ;  /* 0x00013a00ff097b82 */ /* 0x000e620000000000 */
[----:B------:R-:W-:Y:S04]  /*0470*/  STL.64 [R1+0x170], R2 ;  /* 0x0001700201007387 */ /* 0x000fe80000100a00 */
[----:B------:R-:W-:Y:S03]  /*0480*/  STL.64 [R1+0x178], R2 ;  /* 0x0001780201007387 */ /* 0x000fe60000100a00 */
[----:B------:R-:W1:Y:S01]  /*0490*/  LDC.64 R48, c[0x0][0x4e0] ;  /* 0x00013800ff307b82 */ /* 0x000e620000000a00 */
[----:B------:R-:W-:Y:S04]  /*04a0*/  STL.64 [R1+0x180], R2 ;  /* 0x0001800201007387 */ /* 0x000fe80000100a00 */
[----:B------:R-:W-:Y:S04]  /*04b0*/  STL.64 [R1+0x188], R2 ;  /* 0x0001880201007387 */ /* 0x000fe80000100a00 */
[----:B------:R3:W-:Y:S04]  /*04c0*/  STL.64 [R1+0x190], R2 ;  /* 0x0001900201007387 */ /* 0x0007e80000100a00 */
[----:B0-----:R0:W-:Y:S04]  /*04d0*/  STL.64 [R1+0x38], R6 ;  /* 0x0000380601007387 */ /* 0x0011e80000100a00 */
[----:B--2---:R2:W-:Y:S01]  /*04e0*/  STL.64 [R1+0x30], R4 ;  /* 0x0000300401007387 */ /* 0x0045e20000100a00 */
[----:B---3--:R-:W3:Y:S03]  /*04f0*/  LDC.64 R2, c[0x0][0x430] ;  /* 0x00010c00ff027b82 */ /* 0x008ee60000000a00 */
[----:B------:R2:W-:Y:S04]  /*0500*/  STL.64 [R1+0x48], R10 ;  /* 0x0000480a01007387 */ /* 0x0005e80000100a00 */
[----:B----4-:R4:W-:Y:S01]  /*0510*/  STL.64 [R1+0x50], R12 ;  /* 0x0000500c01007387 */ /* 0x0109e20000100a00 */
[----:B0-----:R-:W0:Y:S03]  /*0520*/  LDC.64 R6, c[0x0][0x440] ;  /* 0x00011000ff067b82 */ /* 0x001e260000000a00 */
[----:B-----5:R5:W-:Y:S04]  /*0530*/  STL.64 [R1+0x58], R14 ;  /* 0x0000580e01007387 */ /* 0x020be80000100a00 */
[----:B------:R5:W-:Y:S01]  /*0540*/  STL.64 [R1+0x60], R16 ;  /* 0x0000601001007387 */ /* 0x000be20000100a00 */
[----:B--2---:R-:W2:Y:S03]  /*0550*/  LDC.64 R4, c[0x0][0x438] ;  /* 0x00010e00ff047b82 */ /* 0x004ea60000000a00 */
[----:B------:R5:W-:Y:S04]  /*0560*/  STL.64 [R1+0x68], R18 ;  /* 0x0000681201007387 */ /* 0x000be80000100a00 */
[----:B------:R3:W-:Y:S01]  /*0570*/  STL.64 [R1+0x70], R20 ;  /* 0x0000701401007387 */ /* 0x0007e20000100a00 */
[----:B------:R-:W2:Y:S03]  /*0580*/  LDC.64 R10, c[0x0][0x448] ;  /* 0x00011200ff0a7b82 */ /* 0x000ea60000000a00 */
[----:B-1----:R1:W-:Y:S04]  /*0590*/  STL.64 [R1+0x78], R22 ;  /* 0x0000781601007387 */ /* 0x0023e80000100a00 */
[----:B------:R1:W-:Y:S01]  /*05a0*/  STL.64 [R1+0x80], R24 ;  /* 0x0000801801007387 */ /* 0x0003e20000100a00 */
[----:B----4-:R-:W4:Y:S03]  /*05b0*/  LDC.64 R12, c[0x0][0x450] ;  /* 0x00011400ff0c7b82 */ /* 0x010f260000000a00 */
[----:B------:R2:W-:Y:S04]  /*05c0*/  STL.64 [R1+0x88], R26 ;  /* 0x0000881a01007387 */ /* 0x0005e80000100a00 */
[----:B------:R-:W-:Y:S01]  /*05d0*/  STL.64 [R1+0x90], R28 ;  /* 0x0000901c01007387 */ /* 0x000fe20000100a00 */
[----:B-----5:R-:W5:Y:S03]  /*05e0*/  LDC.64 R14, c[0x0][0x458] ;  /* 0x00011600ff0e7b82 */ /* 0x020f660000000a00 */
[----:B------:R-:W-:Y:S04]  /*05f0*/  STL.64 [R1+0x98], R30 ;  /* 0x0000981e01007387 */ /* 0x000fe80000100a00 */
[----:B------:R-:W-:Y:S01]  /*0600*/  STL.64 [R1+0xa0], R32 ;  /* 0x0000a02001007387 */ /* 0x000fe20000100a00 */
[----:B------:R-:W5:Y:S03]  /*0610*/  LDC.64 R16, c[0x0][0x460] ;  /* 0x00011800ff107b82 */ /* 0x000f660000000a00 */
[----:B------:R-:W-:Y:S04]  /*0620*/  STL.64 [R1+0xa8], R34 ;  /* 0x0000a82201007387 */ /* 0x000fe80000100a00 */
[----:B------:R-:W-:Y:S01]  /*0630*/  STL.64 [R1+0xb0], R36 ;  /* 0x0000b02401007387 */ /* 0x000fe20000100a00 */
[----:B------:R-:W5:Y:S03]  /*0640*/  LDC.64 R18, c[0x0][0x468] ;  /* 0x00011a00ff127b82 */ /* 0x000f660000000a00 */
[----:B------:R-:W-:Y:S04]  /*0650*/  STL.64 [R1+0xb8], R38 ;  /* 0x0000b82601007387 */ /* 0x000fe80000100a00 */
[----:B------:R-:W-:Y:S01]  /*0660*/  STL.64 [R1+0xc0], R40 ;  /* 0x0000c02801007387 */ /* 0x000fe20000100a00 */
[----:B---3--:R-:W3:Y:S03]  /*0670*/  LDC.64 R20, c[0x0][0x470] ;  /* 0x00011c00ff147b82 */ /* 0x008ee60000000a00 */
[----:B------:R-:W-:Y:S04]  /*0680*/  STL.64 [R1+0xc8], R42 ;  /* 0x0000c82a01007387 */ /* 0x000fe80000100a00 */
[----:B------:R-:W-:Y:S01]  /*0690*/  STL.64 [R1+0xd0], R44 ;  /* 0x0000d02c01007387 */ /* 0x000fe20000100a00 */
[----:B-1----:R-:W1:Y:S03]  /*06a0*/  LDC.64 R22, c[0x0][0x478] ;  /* 0x00011e00ff167b82 */ /* 0x002e660000000a00 */
[----:B------:R-:W-:Y:S04]  /*06b0*/  STL.64 [R1+0xd8], R46 ;  /* 0x0000d82e01007387 */ /* 0x000fe80000100a00 */
[----:B------:R4:W-:Y:S01]  /*06c0*/  STL.64 [R1+0xe0], R2 ;  /* 0x0000e00201007387 */ /* 0x0009e20000100a00 */
[----:B------:R-:W1:Y:S03]  /*06d0*/  LDC.64 R24, c[0x0][0x480] ;  /* 0x00012000ff187b82 */ /* 0x000e660000000a00 */
[----:B0-----:R0:W-:Y:S04]  /*06e0*/  STL.64 [R1+0xf0], R6 ;  /* 0x0000f00601007387 */ /* 0x0011e80000100a00 */
[----:B--2---:R2:W-:Y:S01]  /*06f0*/  STL.64 [R1+0xe8], R4 ;  /* 0x0000e80401007387 */ /* 0x0045e20000100a00 */
[----:B------:R-:W1:Y:S01]  /*0700*/  LDC.64 R26, c[0x0][0x488] ;  /* 0x00012200ff1a7b82 */ /* 0x000e620000000a00 */
[----:B----4-:R-:W-:Y:S01]  /*0710*/  SHF.R.U32.HI R3, RZ, 0x3, R0 ;  /* 0x00000003ff037819 */ /* 0x010fe20000011600 */
[----:B------:R-:W-:Y:S01]  /*0720*/  VIADD R0, R1, 0x30 ;  /* 0x0000003001007836 */ /* 0x000fe20000000000 */
[----:B------:R4:W-:Y:S01]  /*0730*/  STL.64 [R1+0xf8], R10 ;  /* 0x0000f80a01007387 */ /* 0x0009e20000100a00 */
[----:B0-----:R-:W-:-:S02]  /*0740*/  IMAD.MOV.U32 R6, RZ, RZ, 0x2d ;  /* 0x0000002dff067424 */ /* 0x001fc400078e00ff */
[C---:B------:R-:W-:Y:S02]  /*0750*/  IMAD R2, R3.reuse, -0x13, R8 ;  /* 0xffffffed03027824 */ /* 0x040fe400078e0208 */
[----:B------:R-:W0:Y:S01]  /*0760*/  LDC.64 R28, c[0x0][0x490] ;  /* 0x00012400ff1c7b82 */ /* 0x000e220000000a00 */
[----:B------:R-:W-:Y:S01]  /*0770*/  IMAD R3, R3, 0x13, R0 ;  /* 0x0000001303037824 */ /* 0x000fe200078e0200 */
[----:B------:R-:W-:Y:S01]  /*0780*/  PRMT R6, R6, 0x7604, R9 ;  /* 0x0000760406067816 */ /* 0x000fe20000000009 */
[----:B------:R-:W-:Y:S01]  /*0790*/  IMAD.MOV.U32 R7, RZ, RZ, 0x2d ;  /* 0x0000002dff077424 */ /* 0x000fe200078e00ff */
[----:B------:R4:W-:Y:S01]  /*07a0*/  STL.64 [R1+0x100], R12 ;  /* 0x0001000c01007387 */ /* 0x0009e20000100a00 */
[----:B--2---:R-:W-:-:S03]  /*07b0*/  IMAD.IADD R5, R3, 0x1, R2 ;  /* 0x0000000103057824 */ /* 0x004fc600078e0202 */
[----:B------:R-:W2:Y:S01]  /*07c0*/  LDC.64 R30, c[0x0][0x498] ;  /* 0x00012600ff1e7b82 */ /* 0x000ea20000000a00 */
[----:B------:R4:W-:Y:S04]  /*07d0*/  STL.U8 [R1+0x198], R7 ;  /* 0x0001980701007387 */ /* 0x0009e80000100000 */
[----:B-----5:R4:W-:Y:S03]  /*07e0*/  STL.64 [R1+0x108], R14 ;  /* 0x0001080e01007387 */ /* 0x0209e60000100a00 */
[----:B------:R-:W5:Y:S01]  /*07f0*/  LDC.64 R32, c[0x0][0x4a0] ;  /* 0x00012800ff207b82 */ /* 0x000f620000000a00 */
[----:B------:R4:W-:Y:S04]  /*0800*/  STL.64 [R1+0x110], R16 ;  /* 0x0001101001007387 */ /* 0x0009e80000100a00 */
[----:B------:R4:W-:Y:S03]  /*0810*/  STL.64 [R1+0x118], R18 ;  /* 0x0001181201007387 */ /* 0x0009e60000100a00 */
[----:B------:R-:W4:Y:S01]  /*0820*/  LDC.64 R34, c[0x0][0x4a8] ;  /* 0x00012a00ff227b82 */ /* 0x000f220000000a00 */
[----:B---3--:R3:W-:Y:S04]  /*0830*/  STL.64 [R1+0x120], R20 ;  /* 0x0001201401007387 */ /* 0x0087e80000100a00 */
[----:B-1----:R3:W-:Y:S03]  /*0840*/  STL.64 [R1+0x128], R22 ;  /* 0x0001281601007387 */ /* 0x0027e60000100a00 */
[----:B------:R-:W1:Y:S01]  /*0850*/  LDC.64 R36, c[0x0][0x4b0] ;  /* 0x00012c00ff247b82 */ /* 0x000e620000000a00 */
[----:B------:R3:W-:Y:S04]  /*0860*/  STL.64 [R1+0x130], R24 ;  /* 0x0001301801007387 */ /* 0x0007e80000100a00 */
[----:B------:R3:W-:Y:S03]  /*0870*/  STL.64 [R1+0x138], R26 ;  /* 0x0001381a01007387 */ /* 0x0007e60000100a00 */
[----:B------:R-:W3:Y:S01]  /*0880*/  LDC.64 R38, c[0x0][0x4b8] ;  /* 0x00012e00ff267b82 */ /* 0x000ee20000000a00 */
[----:B0-----:R0:W-:Y:S04]  /*0890*/  STL.64 [R1+0x140], R28 ;  /* 0x0001401c01007387 */ /* 0x0011e80000100a00 */
[----:B--2---:R0:W-:Y:S03]  /*08a0*/  STL.64 [R1+0x148], R30 ;  /* 0x0001481e01007387 */ /* 0x0041e60000100a00 */
[----:B------:R-:W2:Y:S01]  /*08b0*/  LDC.64 R40, c[0x0][0x4c0] ;  /* 0x00013000ff287b82 */ /* 0x000ea20000000a00 */
[----:B-----5:R0:W-:Y:S04]  /*08c0*/  STL.64 [R1+0x150], R32 ;  /* 0x0001502001007387 */ /* 0x0201e80000100a00 */
[----:B----4-:R0:W-:Y:S03]  /*08d0*/  STL.64 [R1+0x158], R34 ;  /* 0x0001582201007387 */ /* 0x0101e60000100a00 */
[----:B------:R-:W4:Y:S01]  /*08e0*/  LDC.64 R42, c[0x0][0x4c8] ;  /* 0x00013200ff2a7b82 */ /* 0x000f220000000a00 */
[----:B-1----:R0:W-:Y:S04]  /*08f0*/  STL.64 [R1+0x160], R36 ;  /* 0x0001602401007387 */ /* 0x0021e80000100a00 */
[----:B------:R0:W-:Y:S03]  /*0900*/  STL.64 [R1+0x190], R48 ;  /* 0x0001903001007387 */ /* 0x0001e60000100a00 */
[----:B------:R-:W1:Y:S01]  /*0910*/  LDC.64 R44, c[0x0][0x4d0] ;  /* 0x00013400ff2c7b82 */ /* 0x000e620000000a00 */
[----:B---3--:R0:W-:Y:S04]  /*0920*/  STL.64 [R1+0x168], R38 ;  /* 0x0001682601007387 */ /* 0x0081e80000100a00 */
[----:B------:R0:W-:Y:S03]  /*0930*/  STL.U16 [R1+0x198], R6 ;  /* 0x0001980601007387 */ /* 0x0001e60000100400 */
[----:B------:R-:W3:Y:S01]  /*0940*/  LDC.64 R46, c[0x0][0x4d8] ;  /* 0x00013600ff2e7b82 */ /* 0x000ee20000000a00 */
[----:B--2---:R0:W-:Y:S04]  /*0950*/  STL.64 [R1+0x170], R40 ;  /* 0x0001702801007387 */ /* 0x0041e80000100a00 */
[----:B------:R0:W-:Y:S04]  /*0960*/  STL.64 [R1+0x1a0], RZ ;  /* 0x0001a0ff01007387 */ /* 0x0001e80000100a00 */
[----:B----4-:R0:W-:Y:S04]  /*0970*/  STL.64 [R1+0x178], R42 ;  /* 0x0001782a01007387 */ /* 0x0101e80000100a00 */
[----:B------:R0:W-:Y:S04]  /*0980*/  STL [R1+0x1a8], RZ ;  /* 0x0001a8ff01007387 */ /* 0x0001e80000100800 */
[----:B-1----:R0:W-:Y:S04]  /*0990*/  STL.64 [R1+0x180], R44 ;  /* 0x0001802c01007387 */ /* 0x0021e80000100a00 */
[----:B---3--:R0:W-:Y:S04]  /*09a0*/  STL.64 [R1+0x188], R46 ;  /* 0x0001882e01007387 */ /* 0x0081e80000100a00 */
[----:B------:R-:W2:Y:S01]  /*09b0*/  LDL.U8 R4, [R5] ;  /* 0x0000000005047983 */ /* 0x000ea20000100000 */
[----:B------:R-:W1:Y:S01]  /*09c0*/  LDCU UR4, c[0x0][0x360] ;  /* 0x00006c00ff0477ac */ /* 0x000e620008000800 */
[----:B------:R-:W1:Y:S01]  /*09d0*/  S2R R106, SR_TID.X ;  /* 0x00000000006a7919 */ /* 0x000e620000002100 */
[----:B------:R-:W3:Y:S01]  /*09e0*/  LDCU.64 UR6, c[0x0][0x358] ;  /* 0x00006b00ff0677ac */ /* 0x000ee20008000a00 */
[----:B-1----:R-:W-:Y:S01]  /*09f0*/  IMAD R94, R8, UR4, R106 ;  /* 0x00000004085e7c24 */ /* 0x002fe2000f8e026a */
[----:B--2---:R-:W-:-:S13]  /*0a00*/  ISETP.NE.AND P0, PT, R4, 0x2d, PT ;  /* 0x0000002d0400780c */ /* 0x004fda0003f05270 */
[----:B0--3--:R-:W-:Y:S05]  /*0a10*/  @P0 BRA `(.L_x_0) ;  /* 0x0000007000200947 */ /* 0x009fea0003800000 */
[----:B------:R-:W-:Y:S01]  /*0a20*/  IMAD.MOV.U32 R4, RZ, RZ, 0x62 ;  /* 0x00000062ff047424 */ /* 0x000fe200078e00ff */
[----:B------:R-:W-:Y:S01]  /*0a30*/  ISETP.NE.AND P2, PT, R2, RZ, PT ;  /* 0x000000ff0200720c */ /* 0x000fe20003f45270 */
[----:B------:R-:W-:Y:S03]  /*0a40*/  BSSY.RECONVERGENT B0, `(.L_x_1) ;  /* 0x0000037000007945 */ /* 0x000fe60003800200 */
[----:B------:R0:W-:Y:S09]  /*0a50*/  STL.U8 [R5], R4 ;  /* 0x0000000405007387 */ /* 0x0001f20000100000 */
[----:B------:R-:W-:Y:S05]  /*0a60*/  @!P2 BRA `(.L_x_2) ;  /* 0x000000000074a947 */ /* 0x000fea0003800000 */
[----:B------:R-:W-:-:S05]  /*0a70*/  IADD3 R12, PT, PT, R3, -0x1, R2 ;  /* 0xffffffff030c7810 */ /* 0x000fca0007ffe002 */
[----:B0-----:R-:W2:Y:S01]  /*0a80*/  LDL.U8 R4, [R12] ;  /* 0x000000000c047983 */ /* 0x001ea20000100000 */
[----:B------:R-:W-:Y:S01]  /*0a90*/  BSSY.RECONVERGENT B1, `(.L_x_3) ;  /* 0x0000019000017945 */ /* 0x000fe20003800200 */
[----:B------:R-:W-:Y:S02]  /*0aa0*/  ISETP.GT.U32.AND P1, PT, R2, 0x11, PT ;  /* 0x000000110200780c */ /* 0x000fe40003f24070 */
[----:B------:R-:W-:Y:S02]  /*0ab0*/  PLOP3.LUT P0, PT, PT, PT, PT, 0x8, 0x80 ;  /* 0x000000000080781c */ /* 0x000fe40003f0e170 */
[----:B--2---:R-:W-:-:S13]  /*0ac0*/  ISETP.NE.AND P3, PT, R4, 0x70, PT ;  /* 0x000000700400780c */ /* 0x004fda0003f65270 */
[----:B------:R-:W-:Y:S05]  /*0ad0*/  @P3 BRA `(.L_x_4) ;  /* 0x0000000000503947 */ /* 0x000fea0003800000 */
[----:B------:R-:W-:Y:S02]  /*0ae0*/  ISETP.GT.U32.AND P5, PT, R8, 0x155, PT ;  /* 0x000001550800780c */ /* 0x000fe40003fa4070 */
[----:B------:R-:W-:Y:S02]  /*0af0*/  ISETP.NE.AND P4, PT, R2, 0x1, PT ;  /* 0x000000010200780c */ /* 0x000fe40003f85270 */
[----:B------:R-:W-:-:S09]  /*0b00*/  ISETP.GE.U32.AND P3, PT, R8, 0x13, PT ;  /* 0x000000130800780c */ /* 0x000fd20003f66070 */
[----:B------:R-:W2:Y:S02]  /*0b10*/  @!P5 LDL.U8 R9, [R12+0x13] ;  /* 0x000013000c09d983 */ /* 0x000ea40000100000 */
[----:B------:R-:W-:Y:S02]  /*0b20*/  @P4 IADD3 R10, PT, PT, R3, -0x2, R2 ;  /* 0xfffffffe030a4810 */ /* 0x000fe40007ffe002 */
[----:B------:R-:W3:Y:S04]  /*0b30*/  @P3 LDL.U8 R6, [R12+-0x13] ;  /* 0xffffed000c063983 */ /* 0x000ee80000100000 */
[----:B------:R-:W4:Y:S01]  /*0b40*/  @P4 LDL.U8 R4, [R10] ;  /* 0x000000000a044983 */ /* 0x000f220000100000 */
[----:B------:R-:W-:Y:S01]  /*0b50*/  @P4 IMAD.MOV.U32 R11, RZ, RZ, 0x2 ;  /* 0x00000002ff0b4424 */ /* 0x000fe200078e00ff */
[----:B--2---:R-:W-:Y:S01]  /*0b60*/  @!P5 ISETP.NE.AND P6, PT, R9, 0x62, PT ;  /* 0x000000620900d80c */ /* 0x004fe20003fc5270 */
[----:B------:R-:W-:-:S03]  /*0b70*/  IMAD.MOV.U32 R9, RZ, RZ, 0x1 ;  /* 0x00000001ff097424 */ /* 0x000fc600078e00ff */
[----:B------:R-:W-:Y:S02]  /*0b80*/  @!P5 SEL R9, RZ, 0x1, P6 ;  /* 0x00000001ff09d807 */ /* 0x000fe40003000000 */
[----:B---3--:R-:W-:Y:S01]  /*0b90*/  @P3 ISETP.NE.AND P6, PT, R6, 0x62, PT ;  /* 0x000000620600380c */ /* 0x008fe20003fc5270 */
[----:B------:R-:W-:Y:S01]  /*0ba0*/  IMAD.MOV.U32 R6, RZ, RZ, 0x1 ;  /* 0x00000001ff067424 */ /* 0x000fe200078e00ff */
[----:B----4-:R-:W-:Y:S01]  /*0bb0*/  @P4 ISETP.NE.AND P5, PT, R4, 0x62, PT ;  /* 0x000000620400480c */ /* 0x010fe20003fa5270 */
[----:B------:R-:W-:Y:S01]  /*0bc0*/  IMAD.MOV.U32 R4, RZ, RZ, 0x2 ;  /* 0x00000002ff047424 */ /* 0x000fe200078e00ff */
[----:B------:R-:W-:Y:S02]  /*0bd0*/  @P3 SEL R6, RZ, 0x1, P6 ;  /* 0x00000001ff063807 */ /* 0x000fe40003000000 */
[----:B------:R-:W-:-:S04]  /*0be0*/  @P4 SEL R4, R11, 0x1, !P5 ;  /* 0x000000010b044807 */ /* 0x000fc80006800000 */
[----:B------:R-:W-:-:S04]  /*0bf0*/  IADD3 R4, PT, PT, R6, R4, R9 ;  /* 0x0000000406047210 */ /* 0x000fc80007ffe009 */
[----:B------:R-:W-:-:S13]  /*0c00*/  ISETP.NE.AND P3, PT, R4, 0x4, PT ;  /* 0x000000040400780c */ /* 0x000fda0003f65270 */
[----:B------:R0:W-:Y:S02]  /*0c10*/  @!P3 STL.U8 [R12], R7 ;  /* 0x000000070c00b387 */ /* 0x0001e40000100000 */
.L_x_4:
[----:B------:R-:W-:Y:S05]  /*0c20*/  BSYNC.RECONVERGENT B1 ;  /* 0x0000000000017941 */ /* 0x000fea0003800200 */
.L_x_3:
[----:B------:R-:W-:Y:S05]  /*0c30*/  @P1 BRA `(.L_x_5) ;  /* 0x00000000005c1947 */ /* 0x000fea0003800000 */
.L_x_2:
[----:B0-----:R-:W2:Y:S01]  /*0c40*/  LDL.U8 R4, [R5+0x1] ;  /* 0x0000010005047983 */ /* 0x001ea20000100000 */
[----:B------:R-:W-:Y:S02]  /*0c50*/  PLOP3.LUT P0, PT, PT, PT, PT, 0x80, 0x8 ;  /* 0x000000000008781c */ /* 0x000fe40003f0f070 */
[----:B--2---:R-:W-:-:S13]  /*0c60*/  ISETP.NE.AND P1, PT, R4, 0x70, PT ;  /* 0x000000700400780c */ /* 0x004fda0003f25270 */
[----:B------:R-:W-:Y:S05]  /*0c70*/  @P1 BRA `(.L_x_5) ;  /* 0x00000000004c1947 */ /* 0x000fea0003800000 */
[----:B------:R-:W-:Y:S02]  /*0c80*/  ISETP.NE.AND P5, PT, R2, 0x11, PT ;  /* 0x000000110200780c */ /* 0x000fe40003fa5270 */
[C---:B------:R-:W-:Y:S02]  /*0c90*/  ISETP.GT.U32.AND P4, PT, R8.reuse, 0x155, PT ;  /* 0x000001550800780c */ /* 0x040fe40003f84070 */
[----:B------:R-:W-:-:S09]  /*0ca0*/  ISETP.GE.U32.AND P1, PT, R8, 0x13, PT ;  /* 0x000000130800780c */ /* 0x000fd20003f26070 */
[----:B------:R-:W2:Y:S04]  /*0cb0*/  @P5 LDL.U8 R4, [R5+0x2] ;  /* 0x0000020005045983 */ /* 0x000ea80000100000 */
[----:B------:R-:W3:Y:S04]  /*0cc0*/  @!P4 LDL.U8 R6, [R5+0x14] ;  /* 0x000014000506c983 */ /* 0x000ee80000100000 */
[----:B------:R-:W4:Y:S01]  /*0cd0*/  @P1 LDL.U8 R9, [R5+-0x12] ;  /* 0xffffee0005091983 */ /* 0x000f220000100000 */
[----:B------:R-:W-:Y:S01]  /*0ce0*/  @P5 IMAD.MOV.U32 R10, RZ, RZ, 0x2 ;  /* 0x00000002ff0a5424 */ /* 0x000fe200078e00ff */
[----:B--2---:R-:W-:Y:S01]  /*0cf0*/  @P5 ISETP.NE.AND P6, PT, R4, 0x62, PT ;  /* 0x000000620400580c */ /* 0x004fe20003fc5270 */
[----:B------:R-:W-:-:S03]  /*0d00*/  IMAD.MOV.U32 R4, RZ, RZ, 0x2 ;  /* 0x00000002ff047424 */ /* 0x000fc600078e00ff */
[----:B------:R-:W-:Y:S02]  /*0d10*/  @P5 SEL R4, R10, 0x1, !P6 ;  /* 0x000000010a045807 */ /* 0x000fe40007000000 */
[----:B---3--:R-:W-:Y:S01]  /*0d20*/  @!P4 ISETP.NE.AND P3, PT, R6, 0x62, PT ;  /* 0x000000620600c80c */ /* 0x008fe20003f65270 */
[----:B------:R-:W-:Y:S01]  /*0d30*/  IMAD.MOV.U32 R6, RZ, RZ, 0x1 ;  /* 0x00000001ff067424 */ /* 0x000fe200078e00ff */
[----:B----4-:R-:W-:Y:S01]  /*0d40*/  @P1 ISETP.NE.AND P5, PT, R9, 0x62, PT ;  /* 0x000000620900180c */ /* 0x010fe20003fa5270 */
[----:B------:R-:W-:Y:S01]  /*0d50*/  IMAD.MOV.U32 R9, RZ, RZ, 0x1 ;  /* 0x00000001ff097424 */ /* 0x000fe200078e00ff */
[----:B------:R-:W-:Y:S02]  /*0d60*/  @!P4 SEL R9, RZ, 0x1, P3 ;  /* 0x00000001ff09c807 */ /* 0x000fe40001800000 */
[----:B------:R-:W-:-:S04]  /*0d70*/  @P1 SEL R6, RZ, 0x1, P5 ;  /* 0x00000001ff061807 */ /* 0x000fc80002800000 */
[----:B------:R-:W-:-:S04]  /*0d80*/  IADD3 R4, PT, PT, R6, R4, R9 ;  /* 0x0000000406047210 */ /* 0x000fc80007ffe009 */
[----:B------:R-:W-:-:S13]  /*0d90*/  ISETP.NE.AND P1, PT, R4, 0x4, PT ;  /* 0x000000040400780c */ /* 0x000fda0003f25270 */
[----:B------:R1:W-:Y:S02]  /*0da0*/  @!P1 STL.U8 [R5+0x1], R7 ;  /* 0x0000010705009387 */ /* 0x0003e40000100000 */
.L_x_5:
[----:B------:R-:W-:Y:S05]  /*0db0*/  BSYNC.RECONVERGENT B0 ;  /* 0x0000000000007941 */ /* 0x000fea0003800200 */
.L_x_1:
[----:B------:R-:W-:Y:S01]  /*0dc0*/  ISETP.GE.U32.AND P3, PT, R8, 0x13, PT ;  /* 0x000000130800780c */ /* 0x000fe20003f66070 */
[----:B------:R-:W-:-:S12]  /*0dd0*/  BSSY.RECONVERGENT B0, `(.L_x_6) ;  /* 0x0000032000007945 */ /* 0x000fd80003800200 */
[----:B------:R-:W-:Y:S05]  /*0de0*/  @!P3 BRA `(.L_x_7) ;  /* 0x000000000068b947 */ /* 0x000fea0003800000 */
[----:B------:R-:W2:Y:S01]  /*0df0*/  LDL.U8 R4, [R5+-0x13] ;  /* 0xffffed0005047983 */ /* 0x000ea20000100000 */
[----:B------:R-:W-:Y:S01]  /*0e00*/  BSSY.RECONVERGENT B1, `(.L_x_8) ;  /* 0x0000015000017945 */ /* 0x000fe20003800200 */
[----:B--2---:R-:W-:-:S13]  /*0e10*/  ISETP.NE.AND P1, PT, R4, 0x70, PT ;  /* 0x000000700400780c */ /* 0x004fda0003f25270 */
[----:B------:R-:W-:Y:S05]  /*0e20*/  @P1 BRA `(.L_x_9) ;  /* 0x0000000000481947 */ /* 0x000fea0003800000 */
[----:B------:R-:W-:Y:S01]  /*0e30*/  VIADD R4, R8, 0xffffffed ;  /* 0xffffffed08047836 */ /* 0x000fe20000000000 */
[----:B------:R-:W-:Y:S01]  /*0e40*/  @P2 IADD3 R10, PT, PT, R3, -0x1, R2 ;  /* 0xffffffff030a2810 */ /* 0x000fe20007ffe002 */
[----:B------:R-:W2:Y:S03]  /*0e50*/  @P0 LDL.U8 R9, [R5+-0x12] ;  /* 0xffffee0005090983 */ /* 0x000ea60000100000 */
[----:B------:R-:W-:Y:S02]  /*0e60*/  ISETP.GE.U32.AND P5, PT, R4, 0x13, PT ;  /* 0x000000130400780c */ /* 0x000fe40003fa6070 */
[----:B------:R-:W3:Y:S11]  /*0e70*/  @P2 LDL.U8 R4, [R10+-0x13] ;  /* 0xffffed000a042983 */ /* 0x000ef60000100000 */
[----:B------:R-:W4:Y:S01]  /*0e80*/  @P5 LDL.U8 R6, [R5+-0x26] ;  /* 0xffffda0005065983 */ /* 0x000f220000100000 */
[----:B--2---:R-:W-:Y:S01]  /*0e90*/  @P0 ISETP.NE.AND P1, PT, R9, 0x62, PT ;  /* 0x000000620900080c */ /* 0x004fe20003f25270 */
[----:B------:R-:W-:Y:S01]  /*0ea0*/  IMAD.MOV.U32 R9, RZ, RZ, 0x1 ;  /* 0x00000001ff097424 */ /* 0x000fe200078e00ff */
[----:B---3--:R-:W-:Y:S01]  /*0eb0*/  @P2 ISETP.NE.AND P4, PT, R4, 0x62, PT ;  /* 0x000000620400280c */ /* 0x008fe20003f85270 */
[----:B------:R-:W-:Y:S01]  /*0ec0*/  IMAD.MOV.U32 R4, RZ, RZ, 0x1 ;  /* 0x00000001ff047424 */ /* 0x000fe200078e00ff */
[----:B------:R-:W-:-:S02]  /*0ed0*/  @P0 SEL R4, RZ, 0x1, P1 ;  /* 0x00000001ff040807 */ /* 0x000fc40000800000 */
[----:B------:R-:W-:Y:S02]  /*0ee0*/  @P2 SEL R9, RZ, 0x1, P4 ;  /* 0x00000001ff092807 */ /* 0x000fe40002000000 */
[----:B----4-:R-:W-:Y:S01]  /*0ef0*/  @P5 ISETP.NE.AND P6, PT, R6, 0x62, PT ;  /* 0x000000620600580c */ /* 0x010fe20003fc5270 */
[----:B------:R-:W-:-:S03]  /*0f00*/  IMAD.MOV.U32 R6, RZ, RZ, 0x1 ;  /* 0x00000001ff067424 */ /* 0x000fc600078e00ff */
[----:B------:R-:W-:-:S04]  /*0f10*/  @P5 SEL R6, RZ, 0x1, P6 ;  /* 0x00000001ff065807 */ /* 0x000fc80003000000 */
[----:B------:R-:W-:-:S04]  /*0f20*/  IADD3 R4, PT, PT, R6, R9, R4 ;  /* 0x0000000906047210 */ /* 0x000fc80007ffe004 */
[----:B------:R-:W-:-:S13]  /*0f30*/  ISETP.NE.AND P1, PT, R4, 0x3, PT ;  /* 0x000000030400780c */ /* 0x000fda0003f25270 */
[----:B------:R2:W-:Y:S02]  /*0f40*/  @!P1 STL.U8 [R5+-0x13], R7 ;  /* 0xffffed0705009387 */ /* 0x0005e40000100000 */
.L_x_9:
[----:B------:R-:W-:Y:S05]  /*0f50*/  BSYNC.RECONVERGENT B1 ;  /* 0x0000000000017941 */ /* 0x000fea0003800200 */
.L_x_8:
[----:B------:R-:W-:Y:S02]  /*0f60*/  ISETP.GT.U32.AND P4, PT, R8, 0x155, PT ;  /* 0x000001550800780c */ /* 0x000fe40003f84070 */
[----:B------:R-:W-:-:S11]  /*0f70*/  PLOP3.LUT P1, PT, PT, PT, PT, 0x8, 0x80 ;  /* 0x000000000080781c */ /* 0x000fd60003f2e170 */
[----:B------:R-:W-:Y:S05]  /*0f80*/  @P4 BRA `(.L_x_10) ;  /* 0x0000000000584947 */ /* 0x000fea0003800000 */
.L_x_7:
[----:B------:R-:W3:Y:S01]  /*0f90*/  LDL.U8 R4, [R5+0x13] ;  /* 0x0000130005047983 */ /* 0x000ee20000100000 */
[----:B------:R-:W-:Y:S02]  /*0fa0*/  PLOP3.LUT P1, PT, PT, PT, PT, 0x80, 0x8 ;  /* 0x000000000008781c */ /* 0x000fe40003f2f070 */
[----:B---3--:R-:W-:-:S13]  /*0fb0*/  ISETP.NE.AND P4, PT, R4, 0x70, PT ;  /* 0x000000700400780c */ /* 0x008fda0003f85270 */
[----:B------:R-:W-:Y:S05]  /*0fc0*/  @P4 BRA `(.L_x_10) ;  /* 0x0000000000484947 */ /* 0x000fea0003800000 */
[----:B------:R-:W-:Y:S01]  /*0fd0*/  VIADD R8, R8, 0xfffffebd ;  /* 0xfffffebd08087836 */ /* 0x000fe20000000000 */
[----:B------:R-:W-:Y:S01]  /*0fe0*/  @P2 IADD3 R10, PT, PT, R3, -0x1, R2 ;  /* 0xffffffff030a2810 */ /* 0x000fe20007ffe002 */
[----:B------:R-:W3:Y:S03]  /*0ff0*/  @P0 LDL.U8 R4, [R5+0x14] ;  /* 0x0000140005040983 */ /* 0x000ee60000100000 */
[----:B------:R-:W-:Y:S01]  /*1000*/  ISETP.GE.U32.AND P4, PT, R8, 0x13, PT ;  /* 0x000000130800780c */ /* 0x000fe20003f86070 */
[----:B------:R-:W4:-:S12]  /*1010*/  @P2 LDL.U8 R6, [R10+0x13] ;  /* 0x000013000a062983 */ /* 0x000f180000100000 */
[----:B------:R-:W5:Y:S01]  /*1020*/  @P4 LDL.U8 R8, [R5+0x26] ;  /* 0x0000260005084983 */ /* 0x000f620000100000 */
[----:B------:R-:W-:Y:S01]  /*1030*/  IMAD.MOV.U32 R9, RZ, RZ, 0x1 ;  /* 0x00000001ff097424 */ /* 0x000fe200078e00ff */
[----:B---3--:R-:W-:Y:S01]  /*1040*/  @P0 ISETP.NE.AND P6, PT, R4, 0x62, PT ;  /* 0x000000620400080c */ /* 0x008fe20003fc5270 */
[----:B------:R-:W-:-:S03]  /*1050*/  IMAD.MOV.U32 R4, RZ, RZ, 0x1 ;  /* 0x00000001ff047424 */ /* 0x000fc600078e00ff */
[----:B------:R-:W-:Y:S02]  /*1060*/  @P0 SEL R4, RZ, 0x1, P6 ;  /* 0x00000001ff040807 */ /* 0x000fe40003000000 */
[----:B----4-:R-:W-:Y:S01]  /*1070*/  @P2 ISETP.NE.AND P5, PT, R6, 0x62, PT ;  /* 0x000000620600280c */ /* 0x010fe20003fa5270 */
[----:B------:R-:W-:-:S03]  /*1080*/  IMAD.MOV.U32 R6, RZ, RZ, 0x1 ;  /* 0x00000001ff067424 */ /* 0x000fc600078e00ff */
[----:B------:R-:W-:Y:S02]  /*1090*/  @P2 SEL R9, RZ, 0x1, P5 ;  /* 0x00000001ff092807 */ /* 0x000fe40002800000 */
[----:B-----5:R-:W-:-:S04]  /*10a0*/  @P4 ISETP.NE.AND P6, PT, R8, 0x62, PT ;  /* 0x000000620800480c */ /* 0x020fc80003fc5270 */
[----:B------:R-:W-:-:S04]  /*10b0*/  @P4 SEL R6, RZ, 0x1, P6 ;  /* 0x00000001ff064807 */ /* 0x000fc80003000000 */
[----:B------:R-:W-:-:S04]  /*10c0*/  IADD3 R4, PT, PT, R6, R9, R4 ;  /* 0x0000000906047210 */ /* 0x000fc80007ffe004 */
[----:B------:R-:W-:-:S13]  /*10d0*/  ISETP.NE.AND P4, PT, R4, 0x3, PT ;  /* 0x000000030400780c */ /* 0x000fda0003f85270 */
[----:B------:R3:W-:Y:S02]  /*10e0*/  @!P4 STL.U8 [R5+0x13], R7 ;  /* 0x000013070500c387 */ /* 0x0007e40000100000 */
.L_x_10:
[----:B------:R-:W-:Y:S05]  /*10f0*/  BSYNC.RECONVERGENT B0 ;  /* 0x0000000000007941 */ /* 0x000fea0003800200 */
.L_x_6:
[----:B------:R-:W-:Y:S01]  /*1100*/  @P2 IADD3 R8, PT, PT, R3, -0x1, R2 ;  /* 0xffffffff03082810 */ /* 0x000fe20007ffe002 */
[----:B------:R-:W4:Y:S04]  /*1110*/  @P1 LDL.U8 R4, [R5+0x13] ;  /* 0x0000130005041983 */ /* 0x000f280000100000 */
[----:B------:R-:W5:Y:S04]  /*1120*/  @P0 LDL.U8 R2, [R5+0x1] ;  /* 0x0000010005020983 */ /* 0x000f680000100000 */
[----:B------:R-:W2:Y:S04]  /*1130*/  @P2 LDL.U8 R3, [R8] ;  /* 0x0000000008032983 */ /* 0x000ea80000100000 */
[----:B------:R-:W3:Y:S01]  /*1140*/  @P3 LDL.U8 R6, [R5+-0x13] ;  /* 0xffffed0005063983 */ /* 0x000ee20000100000 */
[----:B------:R-:W-:-:S02]  /*1150*/  IMAD.MOV.U32 R102, RZ, RZ, RZ ;  /* 0x000000ffff667224 */ /* 0x000fc400078e00ff */
[----:B------:R-:W-:Y:S01]  /*1160*/  IMAD.MOV.U32 R99, RZ, RZ, RZ ;  /* 0x000000ffff637224 */ /* 0x000fe200078e00ff */
[----:B----4-:R-:W-:Y:S02]  /*1170*/  @P1 ISETP.NE.AND P5, PT, R4, 0x70, PT ;  /* 0x000000700400180c */ /* 0x010fe40003fa5270 */
[----:B-----5:R-:W-:Y:S01]  /*1180*/  @P0 ISETP.NE.AND P6, PT, R2, 0x70, PT ;  /* 0x000000700200080c */ /* 0x020fe20003fc5270 */
[----:B------:R-:W-:Y:S01]  /*1190*/  IMAD.MOV.U32 R2, RZ, RZ, 0x1 ;  /* 0x00000001ff027424 */ /* 0x000fe200078e00ff */
[----:B--2---:R-:W-:Y:S01]  /*11a0*/  @P2 ISETP.NE.AND P4, PT, R3, 0x70, PT ;  /* 0x000000700300280c */ /* 0x004fe20003f85270 */
[----:B------:R-:W-:Y:S01]  /*11b0*/  IMAD.MOV.U32 R3, RZ, RZ, 0x1 ;  /* 0x00000001ff037424 */ /* 0x000fe200078e00ff */
[----:B------:R-:W-:Y:S01]  /*11c0*/  @P0 SEL R2, RZ, 0x1, P6 ;  /* 0x00000001ff020807 */ /* 0x000fe20003000000 */
[----:B------:R-:W-:Y:S01]  /*11d0*/  IMAD.MOV.U32 R4, RZ, RZ, 0x1 ;  /* 0x00000001ff047424 */ /* 0x000fe200078e00ff */
[----:B---3--:R-:W-:Y:S02]  /*11e0*/  @P3 ISETP.NE.AND P0, PT, R6, 0x70, PT ;  /* 0x000000700600380c */ /* 0x008fe40003f05270 */
[----:B------:R-:W-:-:S02]  /*11f0*/  @P1 SEL R4, RZ, 0x1, P5 ;  /* 0x00000001ff041807 */ /* 0x000fc40002800000 */
[----:B------:R-:W-:Y:S01]  /*1200*/  @P2 SEL R3, RZ, 0x1, P4 ;  /* 0x00000001ff032807 */ /* 0x000fe20002000000 */
[----:B------:R-:W-:Y:S01]  /*1210*/  IMAD.MOV.U32 R6, RZ, RZ, 0x1 ;  /* 0x00000001ff067424 */ /* 0x000fe200078e00ff */
[----:B------:R-:W-:Y:S02]  /*1220*/  @P3 SEL R6, RZ, 0x1, P0 ;  /* 0x00000001ff063807 */ /* 0x000fe40000000000 */
[----:B------:R-:W-:-:S05]  /*1230*/  IADD3 R3, PT, PT, R4, R3, R2 ;  /* 0x0000000304037210 */ /* 0x000fca0007ffe002 */
[----:B------:R-:W-:-:S05]  /*1240*/  IMAD.IADD R6, R3, 0x1, R6 ;  /* 0x0000000103067824 */ /* 0x000fca00078e0206 */
[----:B------:R-:W-:-:S13]  /*1250*/  ISETP.NE.AND P0, PT, R6, 0x4, PT ;  /* 0x000000040600780c */ /* 0x000fda0003f05270 */
[----:B------:R2:W-:Y:S01]  /*1260*/  @!P0 STL.U8 [R5], R7 ;  /* 0x0000000705008387 */ /* 0x0005e20000100000 */
[----:B------:R-:W-:-:S07]  /*1270*/  IMAD.MOV.U32 R3, RZ, RZ, RZ ;  /* 0x000000ffff037224 */ /* 0x000fce00078e00ff */
.L_x_11:
[----:B------:R-:W-:-:S05]  /*1280*/  IMAD R2, R3, 0x13, R0 ;  /* 0x0000001303027824 */ /* 0x000fca00078e0200 */
[----:B------:R-:W3:Y:S04]  /*1290*/  LDL.U8 R4, [R2] ;  /* 0x0000000002047983 */ /* 0x000ee80000100000 */
[----:B------:R-:W4:Y:S04]  /*12a0*/  LDL.U8 R6, [R2+0x1] ;  /* 0x0000010002067983 */ /* 0x000f280000100000 */
[----:B012---:R-:W2:Y:S04]  /*12b0*/  LDL.U8 R7, [R2+0x2] ;  /* 0x0000020002077983 */ /* 0x007ea80000100000 */
[----:B------:R-:W5:Y:S04]  /*12c0*/  LDL.U8 R8, [R2+0x3] ;  /* 0x0000030002087983 */ /* 0x000f680000100000 */
        /* <DEDUP_REMOVED lines=14> */
[----:B------:R0:W5:Y:S01]  /*13b0*/  LDL.U8 R23, [R2+0x12] ;  /* 0x0000120002177983 */ /* 0x0001620000100000 */
[----:B------:R-:W-:Y:S01]  /*13c0*/  VIADD R3, R3, 0x1 ;  /* 0x0000000103037836 */ /* 0x000fe20000000000 */
[----:B---3--:R-:W-:-:S04]  /*13d0*/  ISETP.NE.AND P3, PT, R4, 0x2d, PT ;  /* 0x0000002d0400780c */ /* 0x008fc80003f65270 */
[C---:B------:R-:W-:Y:S02]  /*13e0*/  ISETP.NE.AND P4, PT, R4.reuse, 0x70, P3 ;  /* 0x000000700400780c */ /* 0x040fe40001f85270 */
[----:B------:R-:W-:Y:S02]  /*13f0*/  ISETP.NE.OR P5, PT, R4, 0x70, !P3 ;  /* 0x000000700400780c */ /* 0x000fe40005fa5670 */
[----:B----4-:R-:W-:-:S04]  /*1400*/  ISETP.NE.AND P0, PT, R6, 0x2d, PT ;  /* 0x0000002d0600780c */ /* 0x010fc80003f05270 */
[C---:B------:R-:W-:Y:S01]  /*1410*/  ISETP.NE.AND P1, PT, R6.reuse, 0x70, P0 ;  /* 0x000000700600780c */ /* 0x040fe20000725270 */
[----:B------:R-:W-:Y:S01]  /*1420*/  @P3 VIADD R4, R99, 0x1 ;  /* 0x0000000163043836 */ /* 0x000fe20000000000 */
[----:B------:R-:W-:Y:S01]  /*1430*/  ISETP.NE.OR P2, PT, R6, 0x70, !P0 ;  /* 0x000000700600780c */ /* 0x000fe20004745670 */
[----:B------:R-:W-:Y:S02]  /*1440*/  @P3 VIADD R5, R102, 0x1 ;  /* 0x0000000166053836 */ /* 0x000fe40000000000 */
[----:B------:R-:W-:Y:S02]  /*1450*/  @P4 IMAD.MOV R4, RZ, RZ, R99 ;  /* 0x000000ffff044224 */ /* 0x000fe400078e0263 */
[----:B------:R-:W-:Y:S02]  /*1460*/  @!P5 IMAD.MOV R5, RZ, RZ, R102 ;  /* 0x000000ffff05d224 */ /* 0x000fe400078e0266 */
[----:B------:R-:W-:Y:S02]  /*1470*/  @P3 IMAD.MOV.U32 R99, RZ, RZ, R4 ;  /* 0x000000ffff633224 */ /* 0x000fe400078e0004 */
[----:B------:R-:W-:Y:S01]  /*1480*/  @P3 IMAD.MOV.U32 R102, RZ, RZ, R5 ;  /* 0x000000ffff663224 */ /* 0x000fe200078e0005 */
[----:B--2---:R-:W-:Y:S01]  /*1490*/  ISETP.NE.AND P3, PT, R7, 0x2d, PT ;  /* 0x0000002d0700780c */ /* 0x004fe20003f65270 */
[----:B0-----:R-:W-:-:S02]  /*14a0*/  @P0 VIADD R2, R99, 0x1 ;  /* 0x0000000163020836 */ /* 0x001fc40000000000 */
[----:B------:R-:W-:Y:S01]  /*14b0*/  @P0 VIADD R4, R102, 0x1 ;  /* 0x0000000166040836 */ /* 0x000fe20000000000 */
[C---:B------:R-:W-:Y:S01]  /*14c0*/  ISETP.NE.AND P4, PT, R7.reuse, 0x70, P3 ;  /* 0x000000700700780c */ /* 0x040fe20001f85270 */
[----:B------:R-:W-:Y:S01]  /*14d0*/  @P1 IMAD.MOV R2, RZ, RZ, R99 ;  /* 0x000000ffff021224 */ /* 0x000fe200078e0263 */
[----:B------:R-:W-:Y:S01]  /*14e0*/  ISETP.NE.OR P5, PT, R7, 0x70, !P3 ;  /* 0x000000700700780c */ /* 0x000fe20005fa5670 */
[----:B------:R-:W-:Y:S02]  /*14f0*/  @!P2 IMAD.MOV R4, RZ, RZ, R102 ;  /* 0x000000ffff04a224 */ /* 0x000fe400078e0266 */
[----:B------:R-:W-:Y:S02]  /*1500*/  @P0 IMAD.MOV.U32 R99, RZ, RZ, R2 ;  /* 0x000000ffff630224 */ /* 0x000fe400078e0002 */
[----:B------:R-:W-:Y:S01]  /*1510*/  @P0 IMAD.MOV.U32 R102, RZ, RZ, R4 ;  /* 0x000000ffff660224 */ /* 0x000fe200078e0004 */
[----:B-----5:R-:W-:Y:S01]  /*1520*/  ISETP.NE.AND P0, PT, R8, 0x2d, PT ;  /* 0x0000002d0800780c */ /* 0x020fe20003f05270 */
[----:B------:R-:W-:-:S02]  /*1530*/  @P3 VIADD R2, R99, 0x1 ;  /* 0x0000000163023836 */ /* 0x000fc40000000000 */
[----:B------:R-:W-:Y:S01]  /*1540*/  @P3 VIADD R4, R102, 0x1 ;  /* 0x0000000166043836 */ /* 0x000fe20000000000 */
[C---:B------:R-:W-:Y:S01]  /*1550*/  ISETP.NE.AND P1, PT, R8.reuse, 0x70, P0 ;  /* 0x000000700800780c */ /* 0x040fe20000725270 */
[----:B------:R-:W-:Y:S01]  /*1560*/  @P4 IMAD.MOV R2, RZ, RZ, R99 ;  /* 0x000000ffff024224 */ /* 0x000fe200078e0263 */
[----:B------:R-:W-:Y:S01]  /*1570*/  ISETP.NE.OR P2, PT, R8, 0x70, !P0 ;  /* 0x000000700800780c */ /* 0x000fe20004745670 */
[----:B------:R-:W-:Y:S02]  /*1580*/  @!P5 IMAD.MOV R4, RZ, RZ, R102 ;  /* 0x000000ffff04d224 */ /* 0x000fe400078e0266 */
[----:B------:R-:W-:Y:S02]  /*1590*/  @P3 IMAD.MOV.U32 R99, RZ, RZ, R2 ;  /* 0x000000ffff633224 */ /* 0x000fe400078e0002 */
[----:B------:R-:W-:Y:S01]  /*15a0*/  @P3 IMAD.MOV.U32 R102, RZ, RZ, R4 ;  /* 0x000000ffff663224 */ /* 0x000fe200078e0004 */
[----:B------:R-:W-:Y:S01]  /*15b0*/  ISETP.NE.AND P3, PT, R9, 0x2d, PT ;  /* 0x0000002d0900780c */ /* 0x000fe20003f65270 */
        /* <DEDUP_REMOVED lines=104> */
[----:B------:R-:W-:Y:S01]  /*1c40*/  @!P4 IMAD.MOV R4, RZ, RZ, R102 ;  /* 0x000000ffff04c224 */ /* 0x000fe200078e0266 */
[C---:B------:R-:W-:Y:S01]  /*1c50*/  ISETP.NE.AND P5, PT, R21.reuse, 0x2d, PT ;  /* 0x0000002d1500780c */ /* 0x040fe20003fa5270 */
[----:B------:R-:W-:Y:S02]  /*1c60*/  @P3 IMAD.MOV.U32 R99, RZ, RZ, R2 ;  /* 0x000000ffff633224 */ /* 0x000fe400078e0002 */
[----:B------:R-:W-:Y:S01]  /*1c70*/  @P3 IMAD.MOV.U32 R102, RZ, RZ, R4 ;  /* 0x000000ffff663224 */ /* 0x000fe200078e0004 */
[----:B------:R-:W-:Y:S01]  /*1c80*/  ISETP.NE.AND P3, PT, R21, 0x70, P5 ;  /* 0x000000701500780c */ /* 0x000fe20002f65270 */
[----:B------:R-:W-:Y:S01]  /*1c90*/  @P0 VIADD R2, R99, 0x1 ;  /* 0x0000000163020836 */ /* 0x000fe20000000000 */
[----:B------:R-:W-:Y:S01]  /*1ca0*/  ISETP.NE.OR P4, PT, R21, 0x70, !P5 ;  /* 0x000000701500780c */ /* 0x000fe20006f85670 */
[----:B------:R-:W-:-:S02]  /*1cb0*/  @P0 VIADD R4, R102, 0x1 ;  /* 0x0000000166040836 */ /* 0x000fc40000000000 */
[----:B------:R-:W-:Y:S02]  /*1cc0*/  @P2 IMAD.MOV R2, RZ, RZ, R99 ;  /* 0x000000ffff022224 */ /* 0x000fe400078e0263 */
[----:B------:R-:W-:Y:S01]  /*1cd0*/  @!P1 IMAD.MOV R4, RZ, RZ, R102 ;  /* 0x000000ffff049224 */ /* 0x000fe200078e0266 */
[C---:B------:R-:W-:Y:S01]  /*1ce0*/  ISETP.NE.AND P1, PT, R22.reuse, 0x2d, PT ;  /* 0x0000002d1600780c */ /* 0x040fe20003f25270 */
[----:B------:R-:W-:Y:S02]  /*1cf0*/  @P0 IMAD.MOV.U32 R99, RZ, RZ, R2 ;  /* 0x000000ffff630224 */ /* 0x000fe400078e0002 */
[----:B------:R-:W-:Y:S01]  /*1d00*/  @P0 IMAD.MOV.U32 R102, RZ, RZ, R4 ;  /* 0x000000ffff660224 */ /* 0x000fe200078e0004 */
[C---:B------:R-:W-:Y:S01]  /*1d10*/  ISETP.NE.AND P0, PT, R22.reuse, 0x70, P1 ;  /* 0x000000701600780c */ /* 0x040fe20000f05270 */
[----:B------:R-:W-:Y:S01]  /*1d20*/  @P5 VIADD R2, R99, 0x1 ;  /* 0x0000000163025836 */ /* 0x000fe20000000000 */
[----:B------:R-:W-:Y:S01]  /*1d30*/  ISETP.NE.OR P2, PT, R22, 0x70, !P1 ;  /* 0x000000701600780c */ /* 0x000fe20004f45670 */
[----:B------:R-:W-:Y:S01]  /*1d40*/  @P3 IMAD.MOV R2, RZ, RZ, R99 ;  /* 0x000000ffff023224 */ /* 0x000fe200078e0263 */
[----:B------:R-:W-:Y:S01]  /*1d50*/  ISETP.NE.AND P3, PT, R23, 0x2d, PT ;  /* 0x0000002d1700780c */ /* 0x000fe20003f65270 */
[----:B------:R-:W-:-:S02]  /*1d60*/  @P5 VIADD R4, R102, 0x1 ;  /* 0x0000000166045836 */ /* 0x000fc40000000000 */
[----:B------:R-:W-:Y:S01]  /*1d70*/  @!P4 IMAD.MOV R4, RZ, RZ, R102 ;  /* 0x000000ffff04c224 */ /* 0x000fe200078e0266 */
[C---:B------:R-:W-:Y:S01]  /*1d80*/  ISETP.NE.AND P4, PT, R23.reuse, 0x70, P3 ;  /* 0x000000701700780c */ /* 0x040fe20001f85270 */
[----:B------:R-:W-:Y:S02]  /*1d90*/  @P5 IMAD.MOV.U32 R99, RZ, RZ, R2 ;  /* 0x000000ffff635224 */ /* 0x000fe400078e0002 */
[----:B------:R-:W-:Y:S01]  /*1da0*/  @P5 IMAD.MOV.U32 R102, RZ, RZ, R4 ;  /* 0x000000ffff665224 */ /* 0x000fe200078e0004 */
[----:B------:R-:W-:Y:S01]  /*1db0*/  ISETP.NE.OR P5, PT, R23, 0x70, !P3 ;  /* 0x000000701700780c */ /* 0x000fe20005fa5670 */
[----:B------:R-:W-:Y:S02]  /*1dc0*/  @P1 VIADD R2, R99, 0x1 ;  /* 0x0000000163021836 */ /* 0x000fe40000000000 */
[----:B------:R-:W-:Y:S01]  /*1dd0*/  @P0 IMAD.MOV R2, RZ, RZ, R99 ;  /* 0x000000ffff020224 */ /* 0x000fe200078e0263 */
[----:B------:R-:W-:Y:S01]  /*1de0*/  ISETP.NE.AND P0, PT, R3, 0x13, PT ;  /* 0x000000130300780c */ /* 0x000fe20003f05270 */
[----:B------:R-:W-:-:S02]  /*1df0*/  @P1 VIADD R4, R102, 0x1 ;  /* 0x0000000166041836 */ /* 0x000fc40000000000 */
[----:B------:R-:W-:Y:S02]  /*1e00*/  @!P2 IMAD.MOV R4, RZ, RZ, R102 ;  /* 0x000000ffff04a224 */ /* 0x000fe400078e0266 */
[----:B------:R-:W-:Y:S02]  /*1e10*/  @P1 IMAD.MOV.U32 R99, RZ, RZ, R2 ;  /* 0x000000ffff631224 */ /* 0x000fe400078e0002 */
[----:B------:R-:W-:Y:S02]  /*1e20*/  @P1 IMAD.MOV.U32 R102, RZ, RZ, R4 ;  /* 0x000000ffff661224 */ /* 0x000fe400078e0004 */
[----:B------:R-:W-:Y:S02]  /*1e30*/  @P3 VIADD R2, R99, 0x1 ;  /* 0x0000000163023836 */ /* 0x000fe40000000000 */
[----:B------:R-:W-:Y:S02]  /*1e40*/  @P3 VIADD R4, R102, 0x1 ;  /* 0x0000000166043836 */ /* 0x000fe40000000000 */
[----:B------:R-:W-:-:S02]  /*1e50*/  @P4 IMAD.MOV R2, RZ, RZ, R99 ;  /* 0x000000ffff024224 */ /* 0x000fc400078e0263 */
[----:B------:R-:W-:Y:S02]  /*1e60*/  @!P5 IMAD.MOV R4, RZ, RZ, R102 ;  /* 0x000000ffff04d224 */ /* 0x000fe400078e0266 */
[----:B------:R-:W-:Y:S02]  /*1e70*/  @P3 IMAD.MOV.U32 R99, RZ, RZ, R2 ;  /* 0x000000ffff633224 */ /* 0x000fe400078e0002 */
[----:B------:R-:W-:Y:S01]  /*1e80*/  @P3 IMAD.MOV.U32 R102, RZ, RZ, R4 ;  /* 0x000000ffff663224 */ /* 0x000fe200078e0004 */
[----:B------:R-:W-:Y:S06]  /*1e90*/  @P0 BRA `(.L_x_11) ;  /* 0xfffffff000f80947 */ /* 0x000fec000383ffff */
[----:B------:R-:W2:Y:S01]  /*1ea0*/  LDL.U16 R104, [R1+0x198] ;  /* 0x0001980001687983 */ /* 0x000ea20000100400 */
[----:B------:R-:W0:Y:S03]  /*1eb0*/  LDC.64 R96, c[0x0][0x500] ;  /* 0x00014000ff607b82 */ /* 0x000e260000000a00 */
[----:B------:R1:W5:Y:S04]  /*1ec0*/  LDL R100, [R1+0x1a8] ;  /* 0x0001a80001647983 */ /* 0x0003680000100800 */
[----:B------:R1:W5:Y:S04]  /*1ed0*/  LDL.64 R2, [R1+0x30] ;  /* 0x0000300001027983 */ /* 0x0003680000100a00 */
        /* <DEDUP_REMOVED lines=44> */
[----:B------:R1:W5:Y:S01]  /*21a0*/  LDL.64 R92, [R1+0x1a0] ;  /* 0x0001a000015c7983 */ /* 0x0003620000100a00 */
[----:B0-----:R-:W-:-:S04]  /*21b0*/  IMAD.WIDE R94, R94, 0x4, R96 ;  /* 0x000000045e5e7825 */ /* 0x001fc800078e0260 */
[----:B------:R-:W-:Y:S01]  /*21c0*/  IMAD.IADD R102, R102, 0x1, -R99 ;  /* 0x0000000166667824 */ /* 0x000fe200078e0a63 */
[----:B------:R1:W-:Y:S04]  /*21d0*/  STG.E desc[UR6][R94.64], RZ ;  /* 0x000000ff5e007986 */ /* 0x0003e8000c101906 */
[----:B------:R1:W-:Y:S01]  /*21e0*/  STL [R1+0x19c], R102 ;  /* 0x00019c6601007387 */ /* 0x0003e20000100800 */
[C---:B--2---:R-:W-:Y:S02]  /*21f0*/  PRMT R101, R104.reuse, 0x7770, RZ ;  /* 0x0000777068657816 */ /* 0x044fe400000000ff */
[----:B-1----:R-:W-:-:S07]  /*2200*/  PRMT R104, R104, 0x7771, RZ ;  /* 0x0000777168687816 */ /* 0x002fce00000000ff */
.L_x_42:
[----:B------:R-:W-:Y:S01]  /*2210*/  PRMT R94, R104, 0x7604, R101 ;  /* 0x00007604685e7816 */ /* 0x000fe20000000065 */
[----:B0----5:R0:W-:Y:S01]  /*2220*/  STL.64 [R1+0x30], R2 ;  /* 0x0000300201007387 */ /* 0x0211e20000100a00 */
[----:B------:R-:W-:Y:S01]  /*2230*/  ISETP.GT.AND P0, PT, R100, 0x168, PT ;  /* 0x000001686400780c */ /* 0x000fe20003f04270 */
[----:B------:R-:W-:Y:S02]  /*2240*/  BSSY.RECONVERGENT B0, `(.L_x_12) ;  /* 0x00004b4000007945 */ /* 0x000fe40003800200 */
[----:B------:R0:W-:Y:S04]  /*2250*/  STL.64 [R1+0x38], R4 ;  /* 0x0000380401007387 */ /* 0x0001e80000100a00 */
[----:B------:R0:W-:Y:S04]  /*2260*/  STL.U16 [R1+0x198], R94 ;  /* 0x0001985e01007387 */ /* 0x0001e80000100400 */
[----:B------:R0:W-:Y:S04]  /*2270*/  STL.64 [R1+0x40], R6 ;  /* 0x0000400601007387 */ /* 0x0001e80000100a00 */
        /* <DEDUP_REMOVED lines=42> */
[----:B------:R0:W-:Y:S04]  /*2520*/  STL [R1+0x19c], R102 ;  /* 0x00019c6601007387 */ /* 0x0001e80000100800 */
[----:B------:R0:W-:Y:S04]  /*2530*/  STL.64 [R1+0x1a0], R92 ;  /* 0x0001a05c01007387 */ /* 0x0001e80000100a00 */
[----:B------:R0:W-:Y:S01]  /*2540*/  STL [R1+0x1a8], R100 ;  /* 0x0001a86401007387 */ /* 0x0001e20000100800 */
[----:B------:R-:W-:Y:S05]  /*2550*/  @P0 BRA `(.L_x_13) ;  /* 0x0000004800080947 */ /* 0x000fea0003800000 */
[----:B------:R-:W-:Y:S02]  /*2560*/  IMAD.MOV.U32 R105, RZ, RZ, 0x70 ;  /* 0x00000070ff697424 */ /* 0x000fe400078e00ff */
[----:B------:R-:W-:-:S07]  /*2570*/  IMAD.MOV.U32 R103, RZ, RZ, RZ ;  /* 0x000000ffff677224 */ /* 0x000fce00078e00ff */
.L_x_40:
[----:B------:R-:W-:Y:S01]  /*2580*/  BSSY.RECONVERGENT B1, `(.L_x_14) ;  /* 0x0000313000017945 */ /* 0x000fe20003800200 */
.L_x_26:
[----:B0-----:R-:W0:Y:S01]  /*2590*/  S2R R94, SR_TID.X ;  /* 0x00000000005e7919 */ /* 0x001e220000002100 */
[----:B------:R-:W0:Y:S08]  /*25a0*/  S2UR UR4, SR_CTAID.X ;  /* 0x00000000000479c3 */ /* 0x000e300000002500 */
[----:B------:R-:W0:Y:S02]  /*25b0*/  LDC R107, c[0x0][0x360] ;  /* 0x0000d800ff6b7b82 */ /* 0x000e240000000800 */
[----:B0-----:R-:W-:-:S05]  /*25c0*/  IMAD R107, R107, UR4, R94 ;  /* 0x000000046b6b7c24 */ /* 0x001fca000f8e025e */
[----:B------:R-:W-:Y:S02]  /*25d0*/  ISETP.NE.AND P0, PT, R107, RZ, PT ;  /* 0x000000ff6b00720c */ /* 0x000fe40003f05270 */
[----:B------:R-:W-:-:S06]  /*25e0*/  CS2R R94, SR_CLOCKLO ;  /* 0x00000000005e7805 */ /* 0x000fcc0000015000 */
[----:B------:R-:W-:Y:S01]  /*25f0*/  LOP3.LUT R95, R95, 0xf7dcefdd, RZ, 0x3c, !PT ;  /* 0xf7dcefdd5f5f7812 */ /* 0x000fe200078e3cff */
[----:B------:R-:W-:Y:S01]  /*2600*/  BSSY.RECONVERGENT B2, `(.L_x_15) ;  /* 0x00002f0000027945 */ /* 0x000fe20003800200 */
[----:B------:R-:W-:-:S03]  /*2610*/  LOP3.LUT R94, R94, 0xaad26b49, RZ, 0x3c, !PT ;  /* 0xaad26b495e5e7812 */ /* 0x000fc600078e3cff */
[----:B------:R-:W-:Y:S02]  /*2620*/  IMAD R98, R95, -0x658354e5, RZ ;  /* 0x9a7cab1b5f627824 */ /* 0x000fe400078e02ff */
[----:B------:R-:W-:Y:S02]  /*2630*/  IMAD R95, R94, 0x4182bed5, RZ ;  /* 0x4182bed55e5f7824 */ /* 0x000fe400078e02ff */
[C---:B------:R-:W-:Y:S02]  /*2640*/  VIADD R97, R98.reuse, 0x1f123bb5 ;  /* 0x1f123bb562617836 */ /* 0x040fe40000000000 */
[C---:B------:R-:W-:Y:S01]  /*2650*/  VIADD R99, R95.reuse, 0x583f19 ;  /* 0x00583f195f637836 */ /* 0x040fe20000000000 */
[C---:B------:R-:W-:Y:S02]  /*2660*/  IADD3 R94, PT, PT, R95.reuse, 0x64f0c9, R98 ;  /* 0x0064f0c95f5e7810 */ /* 0x040fe40007ffe062 */
[C---:B------:R-:W-:Y:S01]  /*2670*/  LOP3.LUT R96, R95.reuse, 0x159a55e5, RZ, 0x3c, !PT ;  /* 0x159a55e55f607812 */ /* 0x040fe200078e3cff */
[----:B------:R-:W-:Y:S01]  /*2680*/  VIADD R95, R95, 0x75bcd15 ;  /* 0x075bcd155f5f7836 */ /* 0x000fe20000000000 */
[----:B------:R-:W-:-:S03]  /*2690*/  LOP3.LUT R98, R98, 0x5491333, RZ, 0x3c, !PT ;  /* 0x0549133362627812 */ /* 0x000fc600078e3cff */
[----:B------:R0:W-:Y:S04]  /*26a0*/  STL.64 [R1+0x8], R96 ;  /* 0x0000086001007387 */ /* 0x0001e80000100a00 */
[----:B------:R0:W-:Y:S04]  /*26b0*/  STL.64 [R1+0x10], R98 ;  /* 0x0000106201007387 */ /* 0x0001e80000100a00 */
[----:B------:R0:W-:Y:S01]  /*26c0*/  STL.64 [R1], R94 ;  /* 0x0000005e01007387 */ /* 0x0001e20000100a00 */
[----:B------:R-:W-:Y:S05]  /*26d0*/  @!P0 BRA `(.L_x_16) ;  /* 0x0000002c00888947 */ /* 0x000fea0003800000 */
[----:B------:R-:W-:-:S07]  /*26e0*/  CS2R R108, SRZ ;  /* 0x00000000006c7805 */ /* 0x000fce000001ff00 */
.L_x_25:
[----:B------:R-:W-:Y:S01]  /*26f0*/  LOP3.LUT P0, RZ, R107, 0x3, RZ, 0xc0, !PT ;  /* 0x000000036bff7812 */ /* 0x000fe2000780c0ff */
[----:B------:R-:W-:-:S12]  /*2700*/  BSSY.RECONVERGENT B3, `(.L_x_17) ;  /* 0x00002d9000037945 */ /* 0x000fd80003800200 */
[----:B-1----:R-:W-:Y:S05]  /*2710*/  @!P0 BRA `(.L_x_18) ;  /* 0x0000002c005c8947 */ /* 0x002fea0003800000 */
[----:B------:R-:W-:Y:S01]  /*2720*/  IMAD.MOV.U32 R114, RZ, RZ, RZ ;  /* 0x000000ffff727224 */ /* 0x000fe200078e00ff */
[----:B0-----:R-:W-:Y:S02]  /*2730*/  CS2R R98, SRZ ;  /* 0x0000000000627805 */ /* 0x001fe4000001ff00 */
[----:B------:R-:W-:Y:S01]  /*2740*/  CS2R R96, SRZ ;  /* 0x0000000000607805 */ /* 0x000fe2000001ff00 */
[----:B------:R-:W-:-:S07]  /*2750*/  IMAD.MOV.U32 R95, RZ, RZ, RZ ;  /* 0x000000ffff5f7224 */ /* 0x000fce00078e00ff */
.L_x_20:
[----:B------:R-:W-:-:S06]  /*2760*/  IMAD R115, R114, 0x4, R1 ;  /* 0x0000000472737824 */ /* 0x000fcc00078e0201 */
[----:B------:R-:W5:Y:S01]  /*2770*/  LDL R115, [R115+0x4] ;  /* 0x0000040073737983 */ /* 0x000f620000100800 */
[----:B------:R-:W-:-:S05]  /*2780*/  UMOV UR4, URZ ;  /* 0x000000ff00047c82 */ /* 0x000fca0008000000 */
.L_x_19:
[----:B-----5:R-:W-:-:S04]  /*2790*/  SHF.R.U32.HI R110, RZ, UR4, R115 ;  /* 0x00000004ff6e7c19 */ /* 0x020fc80008011673 */
[----:B------:R-:W-:-:S04]  /*27a0*/  LOP3.LUT R111, R110, 0x1, RZ, 0xc0, !PT ;  /* 0x000000016e6f7812 */ /* 0x000fc800078ec0ff */
[----:B------:R-:W-:-:S13]  /*27b0*/  ISETP.NE.U32.AND P0, PT, R111, 0x1, PT ;  /* 0x000000016f00780c */ /* 0x000fda0003f05070 */
[----:B------:R-:W0:Y:S01]  /*27c0*/  @!P0 LDC.64 R112, c[0x4][RZ] ;  /* 0x01000000ff708b82 */ /* 0x000e220000000a00 */
[----:B------:R-:W-:-:S05]  /*27d0*/  @!P0 LEA R111, R114, UR4, 0x5 ;  /* 0x00000004726f8c11 */ /* 0x000fca000f8e28ff */
[----:B------:R-:W-:Y:S02]  /*27e0*/  @!P0 IMAD R111, R111, 0x5, RZ ;  /* 0x000000056f6f8824 */ /* 0x000fe400078e02ff */
[----:B0-----:R-:W-:-:S04]  /*27f0*/  @!P0 IMAD.WIDE.U32 R112, R109, 0xc80, R112 ;  /* 0x00000c806d708825 */ /* 0x001fc800078e0070 */
[----:B------:R-:W-:-:S05]  /*2800*/  @!P0 IMAD.WIDE.U32 R122, R111, 0x4, R112 ;  /* 0x000000046f7a8825 */ /* 0x000fca00078e0070 */
[----:B------:R-:W2:Y:S01]  /*2810*/  @!P0 LDG.E R112, desc[UR6][R122.64] ;  /* 0x000000067a708981 */ /* 0x000ea2000c1e1900 */
[----:B------:R-:W-:-:S03]  /*2820*/  R2P PR, R110, 0x7e ;  /* 0x0000007e6e007804 */ /* 0x000fc60000000000 */
[----:B------:R-:W3:Y:S04]  /*2830*/  @!P0 LDG.E R120, desc[UR6][R122.64+0x8] ;  /* 0x000008067a788981 */ /* 0x000ee8000c1e1900 */
[----:B------:R-:W4:Y:S04]  /*2840*/  @!P0 LDG.E R113, desc[UR6][R122.64+0x4] ;  /* 0x000004067a718981 */ /* 0x000f28000c1e1900 */
[----:B------:R-:W4:Y:S02]  /*2850*/  @!P0 LDG.E R117, desc[UR6][R122.64+0xc] ;  /* 0x00000c067a758981 */ /* 0x000f24000c1e1900 */
[----:B------:R-:W0:Y:S01]  /*2860*/  @P1 LDC.64 R118, c[0x4][RZ] ;  /* 0x01000000ff761b82 */ /* 0x000e220000000a00 */
[----:B------:R-:W-:Y:S01]  /*2870*/  @P1 LEA R111, R114, UR4, 0x5 ;  /* 0x00000004726f1c11 */ /* 0x000fe2000f8e28ff */
[----:B------:R-:W4:Y:S04]  /*2880*/  @!P0 LDG.E R124, desc[UR6][R122.64+0x10] ;  /* 0x000010067a7c8981 */ /* 0x000f28000c1e1900 */
[----:B------:R-:W-:-:S02]  /*2890*/  @P1 IMAD R111, R111, 0x5, RZ ;  /* 0x000000056f6f1824 */ /* 0x000fc400078e02ff */
[----:B0-----:R-:W-:-:S04]  /*28a0*/  @P1 IMAD.WIDE.U32 R118, R109, 0xc80, R118 ;  /* 0x00000c806d761825 */ /* 0x001fc800078e0076 */
[----:B------:R-:W-:-:S05]  /*28b0*/  @P1 IMAD.WIDE.U32 R118, R111, 0x4, R118 ;  /* 0x000000046f761825 */ /* 0x000fca00078e0076 */
[----:B------:R-:W4:Y:S04]  /*28c0*/  @P1 LDG.E R111, desc[UR6][R118.64+0x18] ;  /* 0x00001806766f1981 */ /* 0x000f28000c1e1900 */
[----:B------:R-:W4:Y:S04]  /*28d0*/  @P1 LDG.E R116, desc[UR6][R118.64+0x1c] ;  /* 0x00001c0676741981 */ /* 0x000f28000c1e1900 */
[----:B------:R-:W4:Y:S01]  /*28e0*/  @P1 LDG.E R122, desc[UR6][R118.64+0x24] ;  /* 0x00002406767a1981 */ /* 0x000f22000c1e1900 */
[----:B--2---:R-:W-:-:S03]  /*28f0*/  @!P0 LOP3.LUT R95, R95, R112, RZ, 0x3c, !PT ;  /* 0x000000705f5f8212 */ /* 0x004fc600078e3cff */
[----:B------:R-:W2:Y:S01]  /*2900*/  @P1 LDG.E R112, desc[UR6][R118.64+0x14] ;  /* 0x0000140676701981 */ /* 0x000ea2000c1e1900 */
[----:B---3--:R-:W-:Y:S02]  /*2910*/  @!P0 LOP3.LUT R97, R97, R120, RZ, 0x3c, !PT ;  /* 0x0000007861618212 */ /* 0x008fe400078e3cff */
[----:B------:R-:W0:Y:S01]  /*2920*/  @P2 LDC.64 R120, c[0x4][RZ] ;  /* 0x01000000ff782b82 */ /* 0x000e220000000a00 */
[----:B----4-:R-:W-:Y:S02]  /*2930*/  @!P0 LOP3.LUT R96, R96, R113, RZ, 0x3c, !PT ;  /* 0x0000007160608212 */ /* 0x010fe400078e3cff */
[----:B------:R-:W3:Y:S01]  /*2940*/  @P1 LDG.E R113, desc[UR6][R118.64+0x20] ;  /* 0x0000200676711981 */ /* 0x000ee2000c1e1900 */
[----:B------:R-:W-:Y:S02]  /*2950*/  @!P0 LOP3.LUT R98, R98, R117, RZ, 0x3c, !PT ;  /* 0x0000007562628212 */ /* 0x000fe400078e3cff */
[----:B------:R-:W-:-:S05]  /*2960*/  @P2 LEA R117, R114, UR4, 0x5 ;  /* 0x0000000472752c11 */ /* 0x000fca000f8e28ff */
[----:B------:R-:W-:Y:S02]  /*2970*/  @P2 IMAD R117, R117, 0x5, RZ ;  /* 0x0000000575752824 */ /* 0x000fe400078e02ff */
[----:B0-----:R-:W-:-:S04]  /*2980*/  @P2 IMAD.WIDE.U32 R120, R109, 0xc80, R120 ;  /* 0x00000c806d782825 */ /* 0x001fc800078e0078 */
[----:B------:R-:W-:-:S05]  /*2990*/  @P2 IMAD.WIDE.U32 R120, R117, 0x4, R120 ;  /* 0x0000000475782825 */ /* 0x000fca00078e0078 */
[----:B------:R-:W4:Y:S01]  /*29a0*/  @P2 LDG.E R118, desc[UR6][R120.64+0x30] ;  /* 0x0000300678762981 */ /* 0x000f22000c1e1900 */
[----:B------:R-:W-:Y:S02]  /*29b0*/  @!P0 LOP3.LUT R99, R99, R124, RZ, 0x3c, !PT ;  /* 0x0000007c63638212 */ /* 0x000fe400078e3cff */
[----:B------:R-:W0:Y:S01]  /*29c0*/  @P3 LDC.64 R124, c[0x4][RZ] ;  /* 0x01000000ff7c3b82 */ /* 0x000e220000000a00 */
[----:B------:R-:W4:Y:S01]  /*29d0*/  @P2 LDG.E R117, desc[UR6][R120.64+0x34] ;  /* 0x0000340678752981 */ /* 0x000f22000c1e1900 */
[----:B------:R-:W-:-:S03]  /*29e0*/  @P1 LOP3.LUT R96, R96, R111, RZ, 0x3c, !PT ;  /* 0x0000006f60601212 */ /* 0x000fc600078e3cff */
[----:B------:R-:W4:Y:S01]  /*29f0*/  @P2 LDG.E R111, desc[UR6][R120.64+0x2c] ;  /* 0x00002c06786f2981 */ /* 0x000f22000c1e1900 */
[----:B--2---:R-:W-:-:S03]  /*2a00*/  @P1 LOP3.LUT R95, R95, R112, RZ, 0x3c, !PT ;  /* 0x000000705f5f1212 */ /* 0x004fc600078e3cff */
[----:B------:R-:W2:Y:S01]  /*2a10*/  @P2 LDG.E R112, desc[UR6][R120.64+0x28] ;  /* 0x0000280678702981 */ /* 0x000ea2000c1e1900 */
[----:B------:R-:W-:-:S03]  /*2a20*/  @P1 LOP3.LUT R97, R97, R116, RZ, 0x3c, !PT ;  /* 0x0000007461611212 */ /* 0x000fc600078e3cff */
[----:B------:R-:W2:Y:S01]  /*2a30*/  @P2 LDG.E R116, desc[UR6][R120.64+0x38] ;  /* 0x0000380678742981 */ /* 0x000ea2000c1e1900 */
[----:B---3--:R-:W-:Y:S02]  /*2a40*/  @P1 LOP3.LUT R98, R98, R113, RZ, 0x3c, !PT ;  /* 0x0000007162621212 */ /* 0x008fe400078e3cff */
[----:B------:R-:W-:Y:S01]  /*2a50*/  @P3 LEA R113, R114, UR4, 0x5 ;  /* 0x0000000472713c11 */ /* 0x000fe2000f8e28ff */
[----:B0-----:R-:W-:-:S04]  /*2a60*/  @P3 IMAD.WIDE.U32 R124, R109, 0xc80, R124 ;  /* 0x00000c806d7c3825 */ /* 0x001fc800078e007c */
[----:B------:R-:W-:-:S04]  /*2a70*/  @P3 IMAD R113, R113, 0x5, RZ ;  /* 0x0000000571713824 */ /* 0x000fc800078e02ff */
[----:B------:R-:W-:-:S05]  /*2a80*/  @P3 IMAD.WIDE.U32 R124, R113, 0x4, R124 ;  /* 0x00000004717c3825 */ /* 0x000fca00078e007c */
[----:B------:R-:W3:Y:S04]  /*2a90*/  @P3 LDG.E R113, desc[UR6][R124.64+0x40] ;  /* 0x000040067c713981 */ /* 0x000ee8000c1e1900 */
[----:B------:R-:W3:Y:S01]  /*2aa0*/  @P3 LDG.E R120, desc[UR6][R124.64+0x44] ;  /* 0x000044067c783981 */ /* 0x000ee2000c1e1900 */
[----:B----4-:R-:W-:-:S03]  /*2ab0*/  @P2 LOP3.LUT R96, R96, R111, RZ, 0x3c, !PT ;  /* 0x0000006f60602212 */ /* 0x010fc600078e3cff */
[----:B------:R-:W4:Y:S01]  /*2ac0*/  @P3 LDG.E R111, desc[UR6][R124.64+0x48] ;  /* 0x000048067c6f3981 */ /* 0x000f22000c1e1900 */
[----:B------:R-:W-:-:S03]  /*2ad0*/  @P2 LOP3.LUT R97, R97, R118, RZ, 0x3c, !PT ;  /* 0x0000007661612212 */ /* 0x000fc600078e3cff */
[----:B------:R-:W4:Y:S01]  /*2ae0*/  @P3 LDG.E R118, desc[UR6][R124.64+0x4c] ;  /* 0x00004c067c763981 */ /* 0x000f22000c1e1900 */
[----:B--2---:R-:W-:-:S03]  /*2af0*/  @P2 LOP3.LUT R95, R95, R112, RZ, 0x3c, !PT ;  /* 0x000000705f5f2212 */ /* 0x004fc600078e3cff */
[----:B------:R-:W2:Y:S01]  /*2b00*/  @P3 LDG.E R112, desc[UR6][R124.64+0x3c] ;  /* 0x00003c067c703981 */ /* 0x000ea2000c1e1900 */
[----:B------:R-:W-:Y:S02]  /*2b10*/  @P1 LOP3.LUT R99, R99, R122, RZ, 0x3c, !PT ;  /* 0x0000007a63631212 */ /* 0x000fe400078e3cff */
[----:B------:R-:W0:Y:S02]  /*2b20*/  @P4 LDC.64 R122, c[0x4][RZ] ;  /* 0x01000000ff7a4b82 */ /* 0x000e240000000a00 */
[----:B------:R-:W-:Y:S02]  /*2b30*/  @P2 LOP3.LUT R99, R99, R116, RZ, 0x3c, !PT ;  /* 0x0000007463632212 */ /* 0x000fe400078e3cff */
[----:B------:R-:W-:Y:S02]  /*2b40*/  @P4 LEA R116, R114, UR4, 0x5 ;  /* 0x0000000472744c11 */ /* 0x000fe4000f8e28ff */
[----:B------:R-:W-:-:S03]  /*2b50*/  @P2 LOP3.LUT R98, R98, R117, RZ, 0x3c, !PT ;  /* 0x0000007562622212 */ /* 0x000fc600078e3cff */
[----:B------:R-:W-:Y:S02]  /*2b60*/  @P4 IMAD R117, R116, 0x5, RZ ;  /* 0x0000000574754824 */ /* 0x000fe400078e02ff */
[----:B0-----:R-:W-:Y:S01]  /*2b70*/  @P4 IMAD.WIDE.U32 R122, R109, 0xc80, R122 ;  /* 0x00000c806d7a4825 */ /* 0x001fe200078e007a */
[----:B---3--:R-:W-:-:S03]  /*2b80*/  @P3 LOP3.LUT R96, R96, R113, RZ, 0x3c, !PT ;  /* 0x0000007160603212 */ /* 0x008fc600078e3cff */
[----:B------:R-:W-:Y:S01]  /*2b90*/  @P4 IMAD.WIDE.U32 R122, R117, 0x4, R122 ;  /* 0x00000004757a4825 */ /* 0x000fe200078e007a */
[----:B------:R-:W-:Y:S02]  /*2ba0*/  @P3 LOP3.LUT R97, R97, R120, RZ, 0x3c, !PT ;  /* 0x0000007861613212 */ /* 0x000fe400078e3cff */
[----:B------:R-:W0:Y:S02]  /*2bb0*/  @P5 LDC.64 R120, c[0x4][RZ] ;  /* 0x01000000ff785b82 */ /* 0x000e240000000a00 */
[----:B------:R-:W3:Y:S04]  /*2bc0*/  @P4 LDG.E R116, desc[UR6][R122.64+0x50] ;  /* 0x000050067a744981 */ /* 0x000ee8000c1e1900 */
[----:B------:R-:W3:Y:S04]  /*2bd0*/  @P4 LDG.E R113, desc[UR6][R122.64+0x54] ;  /* 0x000054067a714981 */ /* 0x000ee8000c1e1900 */
[----:B------:R-:W3:Y:S01]  /*2be0*/  @P4 LDG.E R117, desc[UR6][R122.64+0x5c] ;  /* 0x00005c067a754981 */ /* 0x000ee2000c1e1900 */
[----:B----4-:R-:W-:-:S02]  /*2bf0*/  @P3 LOP3.LUT R98, R98, R111, RZ, 0x3c, !PT ;  /* 0x0000006f62623212 */ /* 0x010fc400078e3cff */
[----:B------:R-:W-:Y:S01]  /*2c00*/  @P5 LEA R111, R114, UR4, 0x5 ;  /* 0x00000004726f5c11 */ /* 0x000fe2000f8e28ff */
[----:B------:R-:W4:Y:S04]  /*2c10*/  @P4 LDG.E R124, desc[UR6][R122.64+0x60] ;  /* 0x000060067a7c4981 */ /* 0x000f28000c1e1900 */
[----:B------:R-:W-:Y:S02]  /*2c20*/  @P5 IMAD R111, R111, 0x5, RZ ;  /* 0x000000056f6f5824 */ /* 0x000fe400078e02ff */
[----:B0-----:R-:W-:Y:S01]  /*2c30*/  @P5 IMAD.WIDE.U32 R120, R109, 0xc80, R120 ;  /* 0x00000c806d785825 */ /* 0x001fe200078e0078 */
[----:B------:R-:W-:-:S03]  /*2c40*/  @P3 LOP3.LUT R99, R99, R118, RZ, 0x3c, !PT ;  /* 0x0000007663633212 */ /* 0x000fc600078e3cff */
[----:B------:R-:W-:-:S05]  /*2c50*/  @P5 IMAD.WIDE.U32 R120, R111, 0x4, R120 ;  /* 0x000000046f785825 */ /* 0x000fca00078e0078 */
[----:B------:R-:W4:Y:S04]  /*2c60*/  @P5 LDG.E R118, desc[UR6][R120.64+0x64] ;  /* 0x0000640678765981 */ /* 0x000f28000c1e1900 */
[----:B------:R-:W4:Y:S01]  /*2c70*/  @P5 LDG.E R111, desc[UR6][R120.64+0x68] ;  /* 0x00006806786f5981 */ /* 0x000f22000c1e1900 */
[----:B--2---:R-:W-:-:S03]  /*2c80*/  @P3 LOP3.LUT R95, R95, R112, RZ, 0x3c, !PT ;  /* 0x000000705f5f3212 */ /* 0x004fc600078e3cff */
[----:B------:R-:W2:Y:S01]  /*2c90*/  @P4 LDG.E R112, desc[UR6][R122.64+0x58] ;  /* 0x000058067a704981 */ /* 0x000ea2000c1e1900 */
[----:B------:R-:W-:-:S05]  /*2ca0*/  @P6 LEA R119, R114, UR4, 0x5 ;  /* 0x0000000472776c11 */ /* 0x000fca000f8e28ff */
[----:B------:R-:W-:Y:S01]  /*2cb0*/  @P6 IMAD R119, R119, 0x5, RZ ;  /* 0x0000000577776824 */ /* 0x000fe200078e02ff */
[----:B------:R-:W2:Y:S01]  /*2cc0*/  @P5 LDG.E R122, desc[UR6][R120.64+0x74] ;  /* 0x00007406787a5981 */ /* 0x000ea2000c1e1900 */
[----:B---3--:R-:W-:Y:S02]  /*2cd0*/  @P4 LOP3.LUT R95, R95, R116, RZ, 0x3c, !PT ;  /* 0x000000745f5f4212 */ /* 0x008fe400078e3cff */
[----:B------:R-:W-:Y:S02]  /*2ce0*/  @P4 LOP3.LUT R96, R96, R113, RZ, 0x3c, !PT ;  /* 0x0000007160604212 */ /* 0x000fe400078e3cff */
[----:B------:R-:W3:Y:S01]  /*2cf0*/  @P5 LDG.E R113, desc[UR6][R120.64+0x70] ;  /* 0x0000700678715981 */ /* 0x000ee2000c1e1900 */
[----:B------:R-:W-:Y:S02]  /*2d00*/  @P4 LOP3.LUT R98, R98, R117, RZ, 0x3c, !PT ;  /* 0x0000007562624212 */ /* 0x000fe400078e3cff */
[----:B------:R-:W0:Y:S02]  /*2d10*/  @P6 LDC.64 R116, c[0x4][RZ] ;  /* 0x01000000ff746b82 */ /* 0x000e240000000a00 */
[----:B0-----:R-:W-:Y:S01]  /*2d20*/  @P6 IMAD.WIDE.U32 R116, R109, 0xc80, R116 ;  /* 0x00000c806d746825 */ /* 0x001fe200078e0074 */
[----:B----4-:R-:W-:-:S03]  /*2d30*/  @P5 LOP3.LUT R95, R95, R118, RZ, 0x3c, !PT ;  /* 0x000000765f5f5212 */ /* 0x010fc600078e3cff */
[----:B------:R-:W-:Y:S01]  /*2d40*/  @P6 IMAD.WIDE.U32 R116, R119, 0x4, R116 ;  /* 0x0000000477746825 */ /* 0x000fe200078e0074 */
[----:B------:R-:W-:-:S04]  /*2d50*/  @P5 LOP3.LUT R96, R96, R111, RZ, 0x3c, !PT ;  /* 0x0000006f60605212 */ /* 0x000fc800078e3cff */
[----:B------:R-:W4:Y:S04]  /*2d60*/  @P6 LDG.E R118, desc[UR6][R116.64+0x78] ;  /* 0x0000780674766981 */ /* 0x000f28000c1e1900 */
[----:B------:R-:W4:Y:S01]  /*2d70*/  @P6 LDG.E R111, desc[UR6][R116.64+0x7c] ;  /* 0x00007c06746f6981 */ /* 0x000f22000c1e1900 */
[----:B------:R-:W-:Y:S02]  /*2d80*/  LOP3.LUT P0, RZ, R110, 0x80, RZ, 0xc0, !PT ;  /* 0x000000806eff7812 */ /* 0x000fe4000780c0ff */
[----:B------:R-:W-:Y:S01]  /*2d90*/  @P4 LOP3.LUT R99, R99, R124, RZ, 0x3c, !PT ;  /* 0x0000007c63634212 */ /* 0x000fe200078e3cff */
[----:B------:R-:W4:Y:S04]  /*2da0*/  @P6 LDG.E R119, desc[UR6][R116.64+0x84] ;  /* 0x0000840674776981 */ /* 0x000f28000c1e1900 */
[----:B------:R-:W4:Y:S01]  /*2db0*/  @P6 LDG.E R124, desc[UR6][R116.64+0x88] ;  /* 0x00008806747c6981 */ /* 0x000f22000c1e1900 */
[----:B--2---:R-:W-:-:S03]  /*2dc0*/  @P4 LOP3.LUT R97, R97, R112, RZ, 0x3c, !PT ;  /* 0x0000007061614212 */ /* 0x004fc600078e3cff */
[----:B------:R0:W2:Y:S04]  /*2dd0*/  @P5 LDG.E R112, desc[UR6][R120.64+0x6c] ;  /* 0x00006c0678705981 */ /* 0x0000a8000c1e1900 */
[----:B------:R-:W2:Y:S01]  /*2de0*/  @P6 LDG.E R120, desc[UR6][R116.64+0x80] ;  /* 0x0000800674786981 */ /* 0x000ea2000c1e1900 */
[----:B0-----:R-:W-:Y:S02]  /*2df0*/  @P0 LEA R121, R114, UR4, 0x5 ;  /* 0x0000000472790c11 */ /* 0x001fe4000f8e28ff */
[----:B---3--:R-:W-:-:S03]  /*2e00*/  @P5 LOP3.LUT R98, R98, R113, RZ, 0x3c, !PT ;  /* 0x0000007162625212 */ /* 0x008fc600078e3cff */
[----:B------:R-:W-:Y:S01]  /*2e10*/  @P0 IMAD R121, R121, 0x5, RZ ;  /* 0x0000000579790824 */ /* 0x000fe200078e02ff */
[----:B----4-:R-:W-:Y:S02]  /*2e20*/  @P6 LOP3.LUT R95, R95, R118, RZ, 0x3c, !PT ;  /* 0x000000765f5f6212 */ /* 0x010fe400078e3cff */
[----:B------:R-:W-:Y:S02]  /*2e30*/  @P6 LOP3.LUT R96, R96, R111, RZ, 0x3c, !PT ;  /* 0x0000006f60606212 */ /* 0x000fe400078e3cff */
[----:B--2---:R-:W-:Y:S02]  /*2e40*/  @P5 LOP3.LUT R97, R97, R112, RZ, 0x3c, !PT ;  /* 0x0000007061615212 */ /* 0x004fe400078e3cff */
[----:B------:R-:W0:Y:S02]  /*2e50*/  @P0 LDC.64 R112, c[0x4][RZ] ;  /* 0x01000000ff700b82 */ /* 0x000e240000000a00 */
[----:B------:R-:W-:Y:S01]  /*2e60*/  @P6 LOP3.LUT R97, R97, R120, RZ, 0x3c, !PT ;  /* 0x0000007861616212 */ /* 0x000fe200078e3cff */
[----:B0-----:R-:W-:-:S04]  /*2e70*/  @P0 IMAD.WIDE.U32 R112, R109, 0xc80, R112 ;  /* 0x00000c806d700825 */ /* 0x001fc800078e0070 */
[----:B------:R-:W-:-:S05]  /*2e80*/  @P0 IMAD.WIDE.U32 R112, R121, 0x4, R112 ;  /* 0x0000000479700825 */ /* 0x000fca00078e0070 */
[----:B------:R-:W2:Y:S04]  /*2e90*/  @P0 LDG.E R116, desc[UR6][R112.64+0x8c] ;  /* 0x00008c0670740981 */ /* 0x000ea8000c1e1900 */
[----:B------:R-:W3:Y:S04]  /*2ea0*/  @P0 LDG.E R111, desc[UR6][R112.64+0x90] ;  /* 0x00009006706f0981 */ /* 0x000ee8000c1e1900 */
[----:B------:R-:W4:Y:S04]  /*2eb0*/  @P0 LDG.E R118, desc[UR6][R112.64+0x94] ;  /* 0x0000940670760981 */ /* 0x000f28000c1e1900 */
[----:B------:R-:W4:Y:S04]  /*2ec0*/  @P0 LDG.E R117, desc[UR6][R112.64+0x98] ;  /* 0x0000980670750981 */ /* 0x000f28000c1e1900 */
[----:B------:R-:W4:Y:S01]  /*2ed0*/  @P0 LDG.E R120, desc[UR6][R112.64+0x9c] ;  /* 0x00009c0670780981 */ /* 0x000f22000c1e1900 */
[----:B------:R-:W-:-:S02]  /*2ee0*/  @P5 LOP3.LUT R99, R99, R122, RZ, 0x3c, !PT ;  /* 0x0000007a63635212 */ /* 0x000fc400078e3cff */
[----:B------:R-:W-:Y:S02]  /*2ef0*/  @P6 LOP3.LUT R98, R98, R119, RZ, 0x3c, !PT ;  /* 0x0000007762626212 */ /* 0x000fe400078e3cff */
[----:B------:R-:W-:Y:S02]  /*2f00*/  @P6 LOP3.LUT R99, R99, R124, RZ, 0x3c, !PT ;  /* 0x0000007c63636212 */ /* 0x000fe400078e3cff */
[----:B--2---:R-:W-:Y:S02]  /*2f10*/  @P0 LOP3.LUT R95, R95, R116, RZ, 0x3c, !PT ;  /* 0x000000745f5f0212 */ /* 0x004fe400078e3cff */
[----:B---3--:R-:W-:Y:S02]  /*2f20*/  @P0 LOP3.LUT R96, R96, R111, RZ, 0x3c, !PT ;  /* 0x0000006f60600212 */ /* 0x008fe400078e3cff */
[----:B----4-:R-:W-:Y:S02]  /*2f30*/  @P0 LOP3.LUT R97, R97, R118, RZ, 0x3c, !PT ;  /* 0x0000007661610212 */ /* 0x010fe400078e3cff */
[----:B------:R-:W-:-:S02]  /*2f40*/  @P0 LOP3.LUT R98, R98, R117, RZ, 0x3c, !PT ;  /* 0x0000007562620212 */ /* 0x000fc400078e3cff */
[----:B------:R-:W-:Y:S02]  /*2f50*/  @P0 LOP3.LUT R99, R99, R120, RZ, 0x3c, !PT ;  /* 0x0000007863630212 */ /* 0x000fe400078e3cff */
[----:B------:R-:W-:-:S13]  /*2f60*/  R2P PR, R110.B1, 0x7f ;  /* 0x0000007f6e007804 */ /* 0x000fda0000001000 */
[----:B------:R-:W0:Y:S01]  /*2f70*/  @P0 LDC.64 R124, c[0x4][RZ] ;  /* 0x01000000ff7c0b82 */ /* 0x000e220000000a00 */
[----:B------:R-:W-:-:S05]  /*2f80*/  @P0 LEA R111, R114, UR4, 0x5 ;  /* 0x00000004726f0c11 */ /* 0x000fca000f8e28ff */
[----:B------:R-:W-:Y:S02]  /*2f90*/  @P0 IMAD R111, R111, 0x5, RZ ;  /* 0x000000056f6f0824 */ /* 0x000fe400078e02ff */
[----:B------:R-:W1:Y:S01]  /*2fa0*/  @P1 LDC.64 R118, c[0x4][RZ] ;  /* 0x01000000ff761b82 */ /* 0x000e620000000a00 */
[----:B0-----:R-:W-:-:S04]  /*2fb0*/  @P0 IMAD.WIDE.U32 R124, R109, 0xc80, R124 ;  /* 0x00000c806d7c0825 */ /* 0x001fc800078e007c */
[----:B------:R-:W-:-:S05]  /*2fc0*/  @P0 IMAD.WIDE.U32 R124, R111, 0x4, R124 ;  /* 0x000000046f7c0825 */ /* 0x000fca00078e007c */
[----:B------:R-:W2:Y:S04]  /*2fd0*/  @P0 LDG.E R112, desc[UR6][R124.64+0xa0] ;  /* 0x0000a0067c700981 */ /* 0x000ea8000c1e1900 */
[----:B------:R-:W3:Y:S04]  /*2fe0*/  @P0 LDG.E R117, desc[UR6][R124.64+0xa4] ;  /* 0x0000a4067c750981 */ /* 0x000ee8000c1e1900 */
[----:B------:R-:W4:Y:S04]  /*2ff0*/  @P0 LDG.E R113, desc[UR6][R124.64+0xac] ;  /* 0x0000ac067c710981 */ /* 0x000f28000c1e1900 */
[----:B------:R-:W4:Y:S04]  /*3000*/  @P0 LDG.E R122, desc[UR6][R124.64+0xa8] ;  /* 0x0000a8067c7a0981 */ /* 0x000f28000c1e1900 */
[----:B------:R0:W4:Y:S01]  /*3010*/  @P0 LDG.E R120, desc[UR6][R124.64+0xb0] ;  /* 0x0000b0067c780981 */ /* 0x000122000c1e1900 */
[----:B------:R-:W-:Y:S01]  /*3020*/  @P1 LEA R111, R114, UR4, 0x5 ;  /* 0x00000004726f1c11 */ /* 0x000fe2000f8e28ff */
[----:B-1----:R-:W-:-:S04]  /*3030*/  @P1 IMAD.WIDE.U32 R118, R109, 0xc80, R118 ;  /* 0x00000c806d761825 */ /* 0x002fc800078e0076 */
[----:B------:R-:W-:-:S04]  /*3040*/  @P1 IMAD R111, R111, 0x5, RZ ;  /* 0x000000056f6f1824 */ /* 0x000fc800078e02ff */
[----:B------:R-:W-:Y:S01]  /*3050*/  @P1 IMAD.WIDE.U32 R118, R111, 0x4, R118 ;  /* 0x000000046f761825 */ /* 0x000fe200078e0076 */
[----:B0-----:R-:W0:Y:S04]  /*3060*/  @P2 LDC.64 R124, c[0x4][RZ] ;  /* 0x01000000ff7c2b82 */ /* 0x001e280000000a00 */
[----:B------:R-:W4:Y:S04]  /*3070*/  @P1 LDG.E R111, desc[UR6][R118.64+0xb8] ;  /* 0x0000b806766f1981 */ /* 0x000f28000c1e1900 */
[----:B------:R-:W4:Y:S01]  /*3080*/  @P1 LDG.E R116, desc[UR6][R118.64+0xb4] ;  /* 0x0000b40676741981 */ /* 0x000f22000c1e1900 */
[----:B--2---:R-:W-:-:S03]  /*3090*/  @P0 LOP3.LUT R95, R95, R112, RZ, 0x3c, !PT ;  /* 0x000000705f5f0212 */ /* 0x004fc600078e3cff */
[----:B------:R-:W2:Y:S01]  /*30a0*/  @P1 LDG.E R112, desc[UR6][R118.64+0xbc] ;  /* 0x0000bc0676701981 */ /* 0x000ea2000c1e1900 */
[----:B---3--:R-:W-:-:S03]  /*30b0*/  @P0 LOP3.LUT R96, R96, R117, RZ, 0x3c, !PT ;  /* 0x0000007560600212 */ /* 0x008fc600078e3cff */
[----:B------:R-:W3:Y:S01]  /*30c0*/  @P1 LDG.E R117, desc[UR6][R118.64+0xc0] ;  /* 0x0000c00676751981 */ /* 0x000ee2000c1e1900 */
[----:B----4-:R-:W-:Y:S02]  /*30d0*/  @P0 LOP3.LUT R98, R98, R113, RZ, 0x3c, !PT ;  /* 0x0000007162620212 */ /* 0x010fe400078e3cff */
[----:B------:R-:W-:Y:S01]  /*30e0*/  @P2 LEA R113, R114, UR4, 0x5 ;  /* 0x0000000472712c11 */ /* 0x000fe2000f8e28ff */
[----:B0-----:R-:W-:-:S04]  /*30f0*/  @P2 IMAD.WIDE.U32 R124, R109, 0xc80, R124 ;  /* 0x00000c806d7c2825 */ /* 0x001fc800078e007c */
[----:B------:R-:W-:Y:S01]  /*3100*/  @P2 IMAD R113, R113, 0x5, RZ ;  /* 0x0000000571712824 */ /* 0x000fe200078e02ff */
[----:B------:R-:W-:Y:S02]  /*3110*/  @P0 LOP3.LUT R97, R97, R122, RZ, 0x3c, !PT ;  /* 0x0000007a61610212 */ /* 0x000fe400078e3cff */
[----:B------:R0:W4:Y:S01]  /*3120*/  @P1 LDG.E R122, desc[UR6][R118.64+0xc4] ;  /* 0x0000c406767a1981 */ /* 0x000122000c1e1900 */
[----:B------:R-:W-:Y:S01]  /*3130*/  @P2 IMAD.WIDE.U32 R124, R113, 0x4, R124 ;  /* 0x00000004717c2825 */ /* 0x000fe200078e007c */
[----:B------:R-:W-:-:S04]  /*3140*/  @P0 LOP3.LUT R99, R99, R120, RZ, 0x3c, !PT ;  /* 0x0000007863630212 */ /* 0x000fc800078e3cff */
[----:B------:R-:W4:Y:S01]  /*3150*/  @P2 LDG.E R120, desc[UR6][R124.64+0xd0] ;  /* 0x0000d0067c782981 */ /* 0x000f22000c1e1900 */
[----:B0-----:R-:W0:Y:S03]  /*3160*/  @P3 LDC.64 R118, c[0x4][RZ] ;  /* 0x01000000ff763b82 */ /* 0x001e260000000a00 */
[----:B------:R-:W4:Y:S01]  /*3170*/  @P2 LDG.E R113, desc[UR6][R124.64+0xcc] ;  /* 0x0000cc067c712981 */ /* 0x000f22000c1e1900 */
[----:B------:R-:W-:-:S03]  /*3180*/  @P1 LOP3.LUT R96, R96, R111, RZ, 0x3c, !PT ;  /* 0x0000006f60601212 */ /* 0x000fc600078e3cff */
[----:B------:R-:W4:Y:S01]  /*3190*/  @P2 LDG.E R111, desc[UR6][R124.64+0xd4] ;  /* 0x0000d4067c6f2981 */ /* 0x000f22000c1e1900 */
[----:B------:R-:W-:-:S03]  /*31a0*/  LOP3.LUT P0, RZ, R110, 0x8000, RZ, 0xc0, !PT ;  /* 0x000080006eff7812 */ /* 0x000fc6000780c0ff */
[----:B------:R-:W4:Y:S01]  /*31b0*/  @P2 LDG.E R110, desc[UR6][R124.64+0xc8] ;  /* 0x0000c8067c6e2981 */ /* 0x000f22000c1e1900 */
[----:B0-----:R-:W-:Y:S01]  /*31c0*/  @P3 IMAD.WIDE.U32 R118, R109, 0xc80, R118 ;  /* 0x00000c806d763825 */ /* 0x001fe200078e0076 */
[----:B------:R-:W-:Y:S02]  /*31d0*/  @P1 LOP3.LUT R95, R95, R116, RZ, 0x3c, !PT ;  /* 0x000000745f5f1212 */ /* 0x000fe400078e3cff */
[----:B------:R-:W4:Y:S01]  /*31e0*/  @P2 LDG.E R116, desc[UR6][R124.64+0xd8] ;  /* 0x0000d8067c742981 */ /* 0x000f22000c1e1900 */
[----:B--2---:R-:W-:Y:S02]  /*31f0*/  @P1 LOP3.LUT R97, R97, R112, RZ, 0x3c, !PT ;  /* 0x0000007061611212 */ /* 0x004fe400078e3cff */
[----:B------:R-:W-:Y:S02]  /*3200*/  @P3 LEA R112, R114, UR4, 0x5 ;  /* 0x0000000472703c11 */ /* 0x000fe4000f8e28ff */
[----:B---3--:R-:W-:-:S03]  /*3210*/  @P1 LOP3.LUT R98, R98, R117, RZ, 0x3c, !PT ;  /* 0x0000007562621212 */ /* 0x008fc600078e3cff */
[----:B------:R-:W-:-:S04]  /*3220*/  @P3 IMAD R117, R112, 0x5, RZ ;  /* 0x0000000570753824 */ /* 0x000fc800078e02ff */
[----:B------:R-:W-:-:S05]  /*3230*/  @P3 IMAD.WIDE.U32 R118, R117, 0x4, R118 ;  /* 0x0000000475763825 */ /* 0x000fca00078e0076 */
[----:B------:R-:W2:Y:S04]  /*3240*/  @P3 LDG.E R112, desc[UR6][R118.64+0xdc] ;  /* 0x0000dc0676703981 */ /* 0x000ea8000c1e1900 */
[----:B------:R-:W3:Y:S01]  /*3250*/  @P3 LDG.E R117, desc[UR6][R118.64+0xe0] ;  /* 0x0000e00676753981 */ /* 0x000ee2000c1e1900 */
[----:B----4-:R-:W-:Y:S02]  /*3260*/  @P1 LOP3.LUT R99, R99, R122, RZ, 0x3c, !PT ;  /* 0x0000007a63631212 */ /* 0x010fe400078e3cff */
[----:B------:R-:W-:Y:S01]  /*3270*/  @P2 LOP3.LUT R97, R97, R120, RZ, 0x3c, !PT ;  /* 0x0000007861612212 */ /* 0x000fe200078e3cff */
[----:B------:R-:W4:Y:S01]  /*3280*/  @P3 LDG.E R122, desc[UR6][R118.64+0xe4] ;  /* 0x0000e406767a3981 */ /* 0x000f22000c1e1900 */
[----:B------:R-:W0:Y:S01]  /*3290*/  @P4 LDC.64 R120, c[0x4][RZ] ;  /* 0x01000000ff784b82 */ /* 0x000e220000000a00 */
[----:B------:R-:W-:-:S02]  /*32a0*/  @P2 LOP3.LUT R96, R96, R113, RZ, 0x3c, !PT ;  /* 0x0000007160602212 */ /* 0x000fc400078e3cff */
[----:B------:R-:W4:Y:S01]  /*32b0*/  @P3 LDG.E R113, desc[UR6][R118.64+0xe8] ;  /* 0x0000e80676713981 */ /* 0x000f22000c1e1900 */
[----:B------:R-:W-:Y:S02]  /*32c0*/  @P2 LOP3.LUT R98, R98, R111, RZ, 0x3c, !PT ;  /* 0x0000006f62622212 */ /* 0x000fe400078e3cff */
[----:B------:R-:W-:-:S05]  /*32d0*/  @P4 LEA R111, R114, UR4, 0x5 ;  /* 0x00000004726f4c11 */ /* 0x000fca000f8e28ff */
[----:B------:R-:W-:Y:S01]  /*32e0*/  @P4 IMAD R111, R111, 0x5, RZ ;  /* 0x000000056f6f4824 */ /* 0x000fe200078e02ff */
[----:B------:R-:W-:Y:S02]  /*32f0*/  @P2 LOP3.LUT R95, R95, R110, RZ, 0x3c, !PT ;  /* 0x0000006e5f5f2212 */ /* 0x000fe400078e3cff */
[----:B------:R-:W4:Y:S01]  /*3300*/  @P3 LDG.E R110, desc[UR6][R118.64+0xec] ;  /* 0x0000ec06766e3981 */ /* 0x000f22000c1e1900 */
[----:B0-----:R-:W-:-:S04]  /*3310*/  @P4 IMAD.WIDE.U32 R120, R109, 0xc80, R120 ;  /* 0x00000c806d784825 */ /* 0x001fc800078e0078 */
[----:B------:R-:W-:-:S05]  /*3320*/  @P4 IMAD.WIDE.U32 R120, R111, 0x4, R120 ;  /* 0x000000046f784825 */ /* 0x000fca00078e0078 */
[----:B------:R-:W4:Y:S01]  /*3330*/  @P4 LDG.E R111, desc[UR6][R120.64+0xf4] ;  /* 0x0000f406786f4981 */ /* 0x000f22000c1e1900 */
[----:B------:R-:W-:-:S03]  /*3340*/  @P2 LOP3.LUT R99, R99, R116, RZ, 0x3c, !PT ;  /* 0x0000007463632212 */ /* 0x000fc600078e3cff */
[----:B------:R-:W4:Y:S04]  /*3350*/  @P4 LDG.E R116, desc[UR6][R120.64+0xf0] ;  /* 0x0000f00678744981 */ /* 0x000f28000c1e1900 */
[----:B------:R-:W4:Y:S01]  /*3360*/  @P4 LDG.E R118, desc[UR6][R120.64+0x100] ;  /* 0x0001000678764981 */ /* 0x000f22000c1e1900 */
[----:B--2---:R-:W-:-:S03]  /*3370*/  @P3 LOP3.LUT R95, R95, R112, RZ, 0x3c, !PT ;  /* 0x000000705f5f3212 */ /* 0x004fc600078e3cff */
[----:B------:R-:W2:Y:S01]  /*3380*/  @P4 LDG.E R112, desc[UR6][R120.64+0xf8] ;  /* 0x0000f80678704981 */ /* 0x000ea2000c1e1900 */
[----:B---3--:R-:W-:-:S03]  /*3390*/  @P3 LOP3.LUT R96, R96, R117, RZ, 0x3c, !PT ;  /* 0x0000007560603212 */ /* 0x008fc600078e3cff */
[----:B------:R-:W3:Y:S01]  /*33a0*/  @P4 LDG.E R117, desc[UR6][R120.64+0xfc] ;  /* 0x0000fc0678754981 */ /* 0x000ee2000c1e1900 */
[----:B----4-:R-:W-:Y:S02]  /*33b0*/  @P3 LOP3.LUT R97, R97, R122, RZ, 0x3c, !PT ;  /* 0x0000007a61613212 */ /* 0x010fe400078e3cff */
[----:B------:R-:W0:Y:S01]  /*33c0*/  @P5 LDC.64 R122, c[0x4][RZ] ;  /* 0x01000000ff7a5b82 */ /* 0x000e220000000a00 */
[----:B------:R-:W-:Y:S02]  /*33d0*/  @P3 LOP3.LUT R98, R98, R113, RZ, 0x3c, !PT ;  /* 0x0000007162623212 */ /* 0x000fe400078e3cff */
[----:B------:R-:W-:-:S05]  /*33e0*/  @P5 LEA R113, R114, UR4, 0x5 ;  /* 0x0000000472715c11 */ /* 0x000fca000f8e28ff */
[----:B------:R-:W-:Y:S02]  /*33f0*/  @P5 IMAD R113, R113, 0x5, RZ ;  /* 0x0000000571715824 */ /* 0x000fe400078e02ff */
[----:B0-----:R-:W-:Y:S01]  /*3400*/  @P5 IMAD.WIDE.U32 R122, R109, 0xc80, R122 ;  /* 0x00000c806d7a5825 */ /* 0x001fe200078e007a */
[----:B------:R-:W-:-:S03]  /*3410*/  @P3 LOP3.LUT R99, R99, R110, RZ, 0x3c, !PT ;  /* 0x0000006e63633212 */ /* 0x000fc600078e3cff */
[----:B------:R-:W-:Y:S01]  /*3420*/  @P5 IMAD.WIDE.U32 R122, R113, 0x4, R122 ;  /* 0x00000004717a5825 */ /* 0x000fe200078e007a */
[----:B------:R-:W-:-:S04]  /*3430*/  @P4 LOP3.LUT R96, R96, R111, RZ, 0x3c, !PT ;  /* 0x0000006f60604212 */ /* 0x000fc800078e3cff */
[----:B------:R-:W4:Y:S04]  /*3440*/  @P5 LDG.E R110, desc[UR6][R122.64+0x10c] ;  /* 0x00010c067a6e5981 */ /* 0x000f28000c1e1900 */
[----:B------:R-:W4:Y:S04]  /*3450*/  @P5 LDG.E R111, desc[UR6][R122.64+0x108] ;  /* 0x000108067a6f5981 */ /* 0x000f28000c1e1900 */
[----:B------:R-:W4:Y:S01]  /*3460*/  @P5 LDG.E R121, desc[UR6][R122.64+0x110] ;  /* 0x000110067a795981 */ /* 0x000f22000c1e1900 */
[----:B------:R-:W-:-:S03]  /*3470*/  @P4 LOP3.LUT R95, R95, R116, RZ, 0x3c, !PT ;  /* 0x000000745f5f4212 */ /* 0x000fc600078e3cff */
[----:B------:R-:W4:Y:S01]  /*3480*/  @P5 LDG.E R120, desc[UR6][R122.64+0x104] ;  /* 0x000104067a785981 */ /* 0x000f22000c1e1900 */
[----:B------:R-:W-:-:S03]  /*3490*/  @P4 LOP3.LUT R99, R99, R118, RZ, 0x3c, !PT ;  /* 0x0000007663634212 */ /* 0x000fc600078e3cff */
[----:B------:R-:W4:Y:S01]  /*34a0*/  @P5 LDG.E R116, desc[UR6][R122.64+0x114] ;  /* 0x000114067a745981 */ /* 0x000f22000c1e1900 */
[----:B--2---:R-:W-:Y:S02]  /*34b0*/  @P4 LOP3.LUT R97, R97, R112, RZ, 0x3c, !PT ;  /* 0x0000007061614212 */ /* 0x004fe400078e3cff */
[----:B------:R-:W0:Y:S01]  /*34c0*/  @P6 LDC.64 R112, c[0x4][RZ] ;  /* 0x01000000ff706b82 */ /* 0x000e220000000a00 */
[----:B---3--:R-:W-:Y:S02]  /*34d0*/  @P4 LOP3.LUT R98, R98, R117, RZ, 0x3c, !PT ;  /* 0x0000007562624212 */ /* 0x008fe400078e3cff */
[----:B------:R-:W-:-:S05]  /*34e0*/  @P6 LEA R117, R114, UR4, 0x5 ;  /* 0x0000000472756c11 */ /* 0x000fca000f8e28ff */
[----:B------:R-:W-:Y:S02]  /*34f0*/  @P6 IMAD R117, R117, 0x5, RZ ;  /* 0x0000000575756824 */ /* 0x000fe400078e02ff */
[----:B0-----:R-:W-:-:S04]  /*3500*/  @P6 IMAD.WIDE.U32 R112, R109, 0xc80, R112 ;  /* 0x00000c806d706825 */ /* 0x001fc800078e0070 */
[----:B------:R-:W-:-:S05]  /*3510*/  @P6 IMAD.WIDE.U32 R112, R117, 0x4, R112 ;  /* 0x0000000475706825 */ /* 0x000fca00078e0070 */
[----:B------:R-:W2:Y:S04]  /*3520*/  @P6 LDG.E R118, desc[UR6][R112.64+0x118] ;  /* 0x0001180670766981 */ /* 0x000ea8000c1e1900 */
[----:B------:R-:W3:Y:S01]  /*3530*/  @P6 LDG.E R117, desc[UR6][R112.64+0x11c] ;  /* 0x00011c0670756981 */ /* 0x000ee2000c1e1900 */
[----:B----4-:R-:W-:-:S03]  /*3540*/  @P5 LOP3.LUT R97, R97, R110, RZ, 0x3c, !PT ;  /* 0x0000006e61615212 */ /* 0x010fc600078e3cff */
[----:B------:R-:W4:Y:S01]  /*3550*/  @P6 LDG.E R119, desc[UR6][R112.64+0x124] ;  /* 0x0001240670776981 */ /* 0x000f22000c1e1900 */
[----:B------:R-:W-:Y:S02]  /*3560*/  @P5 LOP3.LUT R96, R96, R111, RZ, 0x3c, !PT ;  /* 0x0000006f60605212 */ /* 0x000fe400078e3cff */
[----:B------:R-:W0:Y:S01]  /*3570*/  @P0 LDC.64 R110, c[0x4][RZ] ;  /* 0x01000000ff6e0b82 */ /* 0x000e220000000a00 */
[----:B------:R-:W4:Y:S01]  /*3580*/  @P6 LDG.E R122, desc[UR6][R112.64+0x128] ;  /* 0x00012806707a6981 */ /* 0x000f22000c1e1900 */
[----:B------:R-:W-:Y:S02]  /*3590*/  @P5 LOP3.LUT R98, R98, R121, RZ, 0x3c, !PT ;  /* 0x0000007962625212 */ /* 0x000fe400078e3cff */
[----:B------:R-:W-:-:S05]  /*35a0*/  @P0 LEA R121, R114, UR4, 0x5 ;  /* 0x0000000472790c11 */ /* 0x000fca000f8e28ff */
[----:B------:R-:W-:Y:S01]  /*35b0*/  @P0 IMAD R121, R121, 0x5, RZ ;  /* 0x0000000579790824 */ /* 0x000fe200078e02ff */
[----:B------:R-:W-:Y:S02]  /*35c0*/  @P5 LOP3.LUT R95, R95, R120, RZ, 0x3c, !PT ;  /* 0x000000785f5f5212 */ /* 0x000fe400078e3cff */
[----:B------:R-:W4:Y:S01]  /*35d0*/  @P6 LDG.E R120, desc[UR6][R112.64+0x120] ;  /* 0x0001200670786981 */ /* 0x000f22000c1e1900 */
[----:B------:R-:W-:Y:S01]  /*35e0*/  @P5 LOP3.LUT R99, R99, R116, RZ, 0x3c, !PT ;  /* 0x0000007463635212 */ /* 0x000fe200078e3cff */
[----:B0-----:R-:W-:-:S04]  /*35f0*/  @P0 IMAD.WIDE.U32 R110, R109, 0xc80, R110 ;  /* 0x00000c806d6e0825 */ /* 0x001fc800078e006e */
[----:B------:R-:W-:-:S05]  /*3600*/  @P0 IMAD.WIDE.U32 R110, R121, 0x4, R110 ;  /* 0x00000004796e0825 */ /* 0x000fca00078e006e */
[----:B------:R-:W4:Y:S04]  /*3610*/  @P0 LDG.E R112, desc[UR6][R110.64+0x12c] ;  /* 0x00012c066e700981 */ /* 0x000f28000c1e1900 */
[----:B------:R-:W4:Y:S04]  /*3620*/  @P0 LDG.E R113, desc[UR6][R110.64+0x130] ;  /* 0x000130066e710981 */ /* 0x000f28000c1e1900 */
[----:B------:R-:W4:Y:S01]  /*3630*/  @P0 LDG.E R116, desc[UR6][R110.64+0x134] ;  /* 0x000134066e740981 */ /* 0x000f22000c1e1900 */
[----:B--2---:R-:W-:-:S03]  /*3640*/  @P6 LOP3.LUT R95, R95, R118, RZ, 0x3c, !PT ;  /* 0x000000765f5f6212 */ /* 0x004fc600078e3cff */
[----:B------:R-:W2:Y:S01]  /*3650*/  @P0 LDG.E R118, desc[UR6][R110.64+0x13c] ;  /* 0x00013c066e760981 */ /* 0x000ea2000c1e1900 */
[----:B---3--:R-:W-:-:S03]  /*3660*/  @P6 LOP3.LUT R96, R96, R117, RZ, 0x3c, !PT ;  /* 0x0000007560606212 */ /* 0x008fc600078e3cff */
[----:B------:R-:W3:Y:S01]  /*3670*/  @P0 LDG.E R117, desc[UR6][R110.64+0x138] ;  /* 0x000138066e750981 */ /* 0x000ee2000c1e1900 */
[----:B------:R-:W-:-:S04]  /*3680*/  UIADD3 UR4, UPT, UPT, UR4, 0x10, URZ ;  /* 0x0000001004047890 */ /* 0x000fc8000fffe0ff */
[----:B------:R-:W-:Y:S01]  /*3690*/  UISETP.NE.AND UP0, UPT, UR4, 0x20, UPT ;  /* 0x000000200400788c */ /* 0x000fe2000bf05270 */
[----:B----4-:R-:W-:Y:S02]  /*36a0*/  @P6 LOP3.LUT R98, R98, R119, RZ, 0x3c, !PT ;  /* 0x0000007762626212 */ /* 0x010fe400078e3cff */
[----:B------:R-:W-:Y:S02]  /*36b0*/  @P6 LOP3.LUT R99, R99, R122, RZ, 0x3c, !PT ;  /* 0x0000007a63636212 */ /* 0x000fe400078e3cff */
[----:B------:R-:W-:Y:S02]  /*36c0*/  @P6 LOP3.LUT R97, R97, R120, RZ, 0x3c, !PT ;  /* 0x0000007861616212 */ /* 0x000fe400078e3cff */
[----:B------:R-:W-:Y:S02]  /*36d0*/  @P0 LOP3.LUT R95, R95, R112, RZ, 0x3c, !PT ;  /* 0x000000705f5f0212 */ /* 0x000fe400078e3cff */
[----:B------:R-:W-:Y:S02]  /*36e0*/  @P0 LOP3.LUT R96, R96, R113, RZ, 0x3c, !PT ;  /* 0x0000007160600212 */ /* 0x000fe400078e3cff */
[----:B------:R-:W-:-:S02]  /*36f0*/  @P0 LOP3.LUT R97, R97, R116, RZ, 0x3c, !PT ;  /* 0x0000007461610212 */ /* 0x000fc400078e3cff */
[----:B--2---:R-:W-:Y:S02]  /*3700*/  @P0 LOP3.LUT R99, R99, R118, RZ, 0x3c, !PT ;  /* 0x0000007663630212 */ /* 0x004fe400078e3cff */
[----:B---3--:R-:W-:Y:S01]  /*3710*/  @P0 LOP3.LUT R98, R98, R117, RZ, 0x3c, !PT ;  /* 0x0000007562620212 */ /* 0x008fe200078e3cff */
[----:B------:R-:W-:Y:S06]  /*3720*/  BRA.U UP0, `(.L_x_19) ;  /* 0xfffffff100187547 */ /* 0x000fec000b83ffff */
[----:B------:R-:W-:-:S05]  /*3730*/  VIADD R114, R114, 0x1 ;  /* 0x0000000172727836 */ /* 0x000fca0000000000 */
[----:B------:R-:W-:-:S13]  /*3740*/  ISETP.NE.AND P0, PT, R114, 0x5, PT ;  /* 0x000000057200780c */ /* 0x000fda0003f05270 */
[----:B------:R-:W-:Y:S05]  /*3750*/  @P0 BRA `(.L_x_20) ;  /* 0xfffffff000000947 */ /* 0x000fea000383ffff */
[----:B------:R-:W-:Y:S01]  /*3760*/  LOP3.LUT R110, R107, 0x3, RZ, 0xc0, !PT ;  /* 0x000000036b6e7812 */ /* 0x000fe200078ec0ff */
[----:B------:R1:W-:Y:S03]  /*3770*/  STL.64 [R1+0x8], R96 ;  /* 0x0000086001007387 */ /* 0x0003e60000100a00 */
[----:B------:R-:W-:Y:S01]  /*3780*/  ISETP.NE.U32.AND P0, PT, R110, 0x1, PT ;  /* 0x000000016e00780c */ /* 0x000fe20003f05070 */
[----:B------:R1:W-:Y:S03]  /*3790*/  STL [R1+0x4], R95 ;  /* 0x0000045f01007387 */ /* 0x0003e60000100800 */
[----:B------:R-:W-:Y:S01]  /*37a0*/  ISETP.NE.AND.EX P0, PT, RZ, RZ, PT, P0 ;  /* 0x000000ffff00720c */ /* 0x000fe20003f05300 */
[----:B------:R1:W-:-:S12]  /*37b0*/  STL.64 [R1+0x10], R98 ;  /* 0x0000106201007387 */ /* 0x0003d80000100a00 */
[----:B-1----:R-:W-:Y:S05]  /*37c0*/  @!P0 BRA `(.L_x_18) ;  /* 0x0000001c00308947 */ /* 0x002fea0003800000 */
[----:B------:R-:W-:Y:S01]  /*37d0*/  UMOV UR4, URZ ;  /* 0x000000ff00047c82 */ /* 0x000fe20008000000 */
[----:B------:R-:W-:Y:S01]  /*37e0*/  IMAD.MOV.U32 R114, RZ, RZ, RZ ;  /* 0x000000ffff727224 */ /* 0x000fe200078e00ff */
[----:B------:R-:W-:Y:S01]  /*37f0*/  CS2R R96, SRZ ;  /* 0x0000000000607805 */ /* 0x000fe2000001ff00 */
[----:B------:R-:W-:Y:S02]  /*3800*/  IMAD.MOV.U32 R98, RZ, RZ, RZ ;  /* 0x000000ffff627224 */ /* 0x000fe400078e00ff */
[----:B------:R-:W-:Y:S02]  /*3810*/  IMAD.MOV.U32 R95, RZ, RZ, RZ ;  /* 0x000000ffff5f7224 */ /* 0x000fe400078e00ff */
[----:B------:R-:W-:-:S07]  /*3820*/  IMAD.U32 R99, RZ, RZ, UR4 ;  /* 0x00000004ff637e24 */ /* 0x000fce000f8e00ff */
.L_x_22:
[----:B------:R-:W-:-:S06]  /*3830*/  IMAD R115, R114, 0x4, R1 ;  /* 0x0000000472737824 */ /* 0x000fcc00078e0201 */
[----:B------:R-:W5:Y:S01]  /*3840*/  LDL R115, [R115+0x4] ;  /* 0x0000040073737983 */ /* 0x000f620000100800 */
[----:B------:R-:W-:-:S05]  /*3850*/  UMOV UR4, URZ ;  /* 0x000000ff00047c82 */ /* 0x000fca0008000000 */
.L_x_21:
        /* <DEDUP_REMOVED lines=25> */
[----:B----4-:R-:W-:Y:S02]  /*39f0*/  @!P0 LOP3.LUT R98, R98, R119, RZ, 0x3c, !PT ;  /* 0x0000007762628212 */ /* 0x010fe400078e3cff */
[----:B------:R-:W0:Y:S01]  /*3a00*/  @P2 LDC.64 R118, c[0x4][RZ] ;  /* 0x01000000ff762b82 */ /* 0x000e220000000a00 */
[----:B------:R-:W-:Y:S02]  /*3a10*/  @!P0 LOP3.LUT R99, R99, R122, RZ, 0x3c, !PT ;  /* 0x0000007a63638212 */ /* 0x000fe400078e3cff */
[----:B------:R-:W-:Y:S02]  /*3a20*/  @P2 LEA R122, R114, UR4, 0x5 ;  /* 0x00000004727a2c11 */ /* 0x000fe4000f8e28ff */
[----:B------:R-:W-:-:S02]  /*3a30*/  @!P0 LOP3.LUT R96, R96, R121, RZ, 0x3c, !PT ;  /* 0x0000007960608212 */ /* 0x000fc400078e3cff */
[----:B------:R-:W3:Y:S01]  /*3a40*/  @P1 LDG.E R121, desc[UR6][R116.64+0x20] ;  /* 0x0000200674791981 */ /* 0x000ee2000c1e1900 */
[----:B------:R-:W-:Y:S02]  /*3a50*/  @P2 IMAD R123, R122, 0x5, RZ ;  /* 0x000000057a7b2824 */ /* 0x000fe400078e02ff */
[----:B0-----:R-:W-:-:S04]  /*3a60*/  @P2 IMAD.WIDE.U32 R118, R109, 0xc80, R118 ;  /* 0x00000c806d762825 */ /* 0x001fc800078e0076 */
[----:B------:R-:W-:Y:S02]  /*3a70*/  @P2 IMAD.WIDE.U32 R118, R123, 0x4, R118 ;  /* 0x000000047b762825 */ /* 0x000fe400078e0076 */
[----:B------:R-:W0:Y:S03]  /*3a80*/  @P3 LDC.64 R122, c[0x4][RZ] ;  /* 0x01000000ff7a3b82 */ /* 0x000e260000000a00 */
[----:B------:R-:W4:Y:S01]  /*3a90*/  @P2 LDG.E R116, desc[UR6][R118.64+0x30] ;  /* 0x0000300676742981 */ /* 0x000f22000c1e1900 */
[----:B------:R-:W-:-:S03]  /*3aa0*/  @P1 LOP3.LUT R95, R95, R112, RZ, 0x3c, !PT ;  /* 0x000000705f5f1212 */ /* 0x000fc600078e3cff */
[----:B------:R-:W4:Y:S01]  /*3ab0*/  @P2 LDG.E R117, desc[UR6][R118.64+0x34] ;  /* 0x0000340676752981 */ /* 0x000f22000c1e1900 */
[----:B------:R-:W-:-:S03]  /*3ac0*/  @P1 LOP3.LUT R96, R96, R113, RZ, 0x3c, !PT ;  /* 0x0000007160601212 */ /* 0x000fc600078e3cff */
[----:B------:R-:W4:Y:S04]  /*3ad0*/  @P2 LDG.E R112, desc[UR6][R118.64+0x28] ;  /* 0x0000280676702981 */ /* 0x000f28000c1e1900 */
[----:B------:R-:W4:Y:S01]  /*3ae0*/  @P2 LDG.E R113, desc[UR6][R118.64+0x2c] ;  /* 0x00002c0676712981 */ /* 0x000f22000c1e1900 */
[----:B--2---:R-:W-:-:S03]  /*3af0*/  @P1 LOP3.LUT R97, R97, R110, RZ, 0x3c, !PT ;  /* 0x0000006e61611212 */ /* 0x004fc600078e3cff */
[----:B------:R-:W2:Y:S01]  /*3b00*/  @P2 LDG.E R110, desc[UR6][R118.64+0x38] ;  /* 0x00003806766e2981 */ /* 0x000ea2000c1e1900 */
[----:B------:R-:W-:Y:S02]  /*3b10*/  @P1 LOP3.LUT R99, R99, R120, RZ, 0x3c, !PT ;  /* 0x0000007863631212 */ /* 0x000fe400078e3cff */
[----:B------:R-:W-:Y:S01]  /*3b20*/  @P3 LEA R120, R114, UR4, 0x5 ;  /* 0x0000000472783c11 */ /* 0x000fe2000f8e28ff */
[----:B0-----:R-:W-:Y:S01]  /*3b30*/  @P3 IMAD.WIDE.U32 R122, R109, 0xc80, R122 ;  /* 0x00000c806d7a3825 */ /* 0x001fe200078e007a */
[----:B---3--:R-:W-:-:S03]  /*3b40*/  @P1 LOP3.LUT R98, R98, R121, RZ, 0x3c, !PT ;  /* 0x0000007962621212 */ /* 0x008fc600078e3cff */
[----:B------:R-:W-:-:S04]  /*3b50*/  @P3 IMAD R121, R120, 0x5, RZ ;  /* 0x0000000578793824 */ /* 0x000fc800078e02ff */
[----:B------:R-:W-:Y:S02]  /*3b60*/  @P3 IMAD.WIDE.U32 R122, R121, 0x4, R122 ;  /* 0x00000004797a3825 */ /* 0x000fe400078e007a */
[----:B------:R-:W0:Y:S03]  /*3b70*/  @P4 LDC.64 R120, c[0x4][RZ] ;  /* 0x01000000ff784b82 */ /* 0x000e260000000a00 */
[----:B------:R-:W3:Y:S04]  /*3b80*/  @P3 LDG.E R118, desc[UR6][R122.64+0x44] ;  /* 0x000044067a763981 */ /* 0x000ee8000c1e1900 */
[----:B------:R-:W3:Y:S01]  /*3b90*/  @P3 LDG.E R119, desc[UR6][R122.64+0x48] ;  /* 0x000048067a773981 */ /* 0x000ee2000c1e1900 */
[----:B----4-:R-:W-:-:S03]  /*3ba0*/  @P2 LOP3.LUT R95, R95, R112, RZ, 0x3c, !PT ;  /* 0x000000705f5f2212 */ /* 0x010fc600078e3cff */
[----:B------:R-:W4:Y:S01]  /*3bb0*/  @P3 LDG.E R112, desc[UR6][R122.64+0x3c] ;  /* 0x00003c067a703981 */ /* 0x000f22000c1e1900 */
[----:B------:R-:W-:-:S03]  /*3bc0*/  @P2 LOP3.LUT R96, R96, R113, RZ, 0x3c, !PT ;  /* 0x0000007160602212 */ /* 0x000fc600078e3cff */
[----:B------:R-:W4:Y:S01]  /*3bd0*/  @P3 LDG.E R113, desc[UR6][R122.64+0x40] ;  /* 0x000040067a713981 */ /* 0x000f22000c1e1900 */
[----:B------:R-:W-:-:S03]  /*3be0*/  @P2 LOP3.LUT R97, R97, R116, RZ, 0x3c, !PT ;  /* 0x0000007461612212 */ /* 0x000fc600078e3cff */
[----:B------:R1:W4:Y:S01]  /*3bf0*/  @P3 LDG.E R116, desc[UR6][R122.64+0x4c] ;  /* 0x00004c067a743981 */ /* 0x000322000c1e1900 */
[----:B0-----:R-:W-:Y:S01]  /*3c00*/  @P4 IMAD.WIDE.U32 R120, R109, 0xc80, R120 ;  /* 0x00000c806d784825 */ /* 0x001fe200078e0078 */
[----:B------:R-:W-:Y:S01]  /*3c10*/  @P2 LOP3.LUT R98, R98, R117, RZ, 0x3c, !PT ;  /* 0x0000007562622212 */ /* 0x000fe200078e3cff */
[----:B-1----:R-:W0:Y:S01]  /*3c20*/  @P5 LDC.64 R122, c[0x4][RZ] ;  /* 0x01000000ff7a5b82 */ /* 0x002e220000000a00 */
[----:B--2---:R-:W-:Y:S02]  /*3c30*/  @P2 LOP3.LUT R99, R99, R110, RZ, 0x3c, !PT ;  /* 0x0000006e63632212 */ /* 0x004fe400078e3cff */
[----:B------:R-:W-:-:S05]  /*3c40*/  @P4 LEA R110, R114, UR4, 0x5 ;  /* 0x00000004726e4c11 */ /* 0x000fca000f8e28ff */
[----:B------:R-:W-:-:S04]  /*3c50*/  @P4 IMAD R117, R110, 0x5, RZ ;  /* 0x000000056e754824 */ /* 0x000fc800078e02ff */
[----:B------:R-:W-:-:S05]  /*3c60*/  @P4 IMAD.WIDE.U32 R120, R117, 0x4, R120 ;  /* 0x0000000475784825 */ /* 0x000fca00078e0078 */
[----:B------:R-:W2:Y:S04]  /*3c70*/  @P4 LDG.E R110, desc[UR6][R120.64+0x50] ;  /* 0x00005006786e4981 */ /* 0x000ea8000c1e1900 */
[----:B------:R-:W2:Y:S01]  /*3c80*/  @P4 LDG.E R117, desc[UR6][R120.64+0x5c] ;  /* 0x00005c0678754981 */ /* 0x000ea2000c1e1900 */
[----:B---3--:R-:W-:-:S03]  /*3c90*/  @P3 LOP3.LUT R97, R97, R118, RZ, 0x3c, !PT ;  /* 0x0000007661613212 */ /* 0x008fc600078e3cff */
[----:B------:R-:W3:Y:S01]  /*3ca0*/  @P4 LDG.E R118, desc[UR6][R120.64+0x60] ;  /* 0x0000600678764981 */ /* 0x000ee2000c1e1900 */
[----:B0-----:R-:W-:Y:S01]  /*3cb0*/  @P5 IMAD.WIDE.U32 R122, R109, 0xc80, R122 ;  /* 0x00000c806d7a5825 */ /* 0x001fe200078e007a */
[----:B----4-:R-:W-:Y:S02]  /*3cc0*/  @P3 LOP3.LUT R95, R95, R112, RZ, 0x3c, !PT ;  /* 0x000000705f5f3212 */ /* 0x010fe400078e3cff */
[----:B------:R-:W4:Y:S01]  /*3cd0*/  @P4 LDG.E R112, desc[UR6][R120.64+0x58] ;  /* 0x0000580678704981 */ /* 0x000f22000c1e1900 */
[----:B------:R-:W-:-:S03]  /*3ce0*/  @P3 LOP3.LUT R96, R96, R113, RZ, 0x3c, !PT ;  /* 0x0000007160603212 */ /* 0x000fc600078e3cff */
[----:B------:R-:W4:Y:S01]  /*3cf0*/  @P4 LDG.E R113, desc[UR6][R120.64+0x54] ;  /* 0x0000540678714981 */ /* 0x000f22000c1e1900 */
[----:B------:R-:W-:Y:S02]  /*3d00*/  @P3 LOP3.LUT R99, R99, R116, RZ, 0x3c, !PT ;  /* 0x0000007463633212 */ /* 0x000fe400078e3cff */
[----:B------:R-:W-:Y:S02]  /*3d10*/  @P5 LEA R116, R114, UR4, 0x5 ;  /* 0x0000000472745c11 */ /* 0x000fe4000f8e28ff */
[----:B------:R-:W-:-:S03]  /*3d20*/  @P3 LOP3.LUT R98, R98, R119, RZ, 0x3c, !PT ;  /* 0x0000007762623212 */ /* 0x000fc600078e3cff */
[----:B------:R-:W-:-:S04]  /*3d30*/  @P5 IMAD R119, R116, 0x5, RZ ;  /* 0x0000000574775824 */ /* 0x000fc800078e02ff */
[----:B------:R-:W-:-:S05]  /*3d40*/  @P5 IMAD.WIDE.U32 R122, R119, 0x4, R122 ;  /* 0x00000004777a5825 */ /* 0x000fca00078e007a */
[----:B------:R-:W4:Y:S04]  /*3d50*/  @P5 LDG.E R119, desc[UR6][R122.64+0x68] ;  /* 0x000068067a775981 */ /* 0x000f28000c1e1900 */
[----:B------:R-:W4:Y:S01]  /*3d60*/  @P5 LDG.E R120, desc[UR6][R122.64+0x74] ;  /* 0x000074067a785981 */ /* 0x000f22000c1e1900 */
[----:B--2---:R-:W-:-:S03]  /*3d70*/  @P4 LOP3.LUT R95, R95, R110, RZ, 0x3c, !PT ;  /* 0x0000006e5f5f4212 */ /* 0x004fc600078e3cff */
[----:B------:R-:W2:Y:S01]  /*3d80*/  @P5 LDG.E R110, desc[UR6][R122.64+0x64] ;  /* 0x000064067a6e5981 */ /* 0x000ea2000c1e1900 */
[----:B------:R-:W-:Y:S02]  /*3d90*/  @P4 LOP3.LUT R98, R98, R117, RZ, 0x3c, !PT ;  /* 0x0000007562624212 */ /* 0x000fe400078e3cff */
[----:B------:R-:W0:Y:S01]  /*3da0*/  @P6 LDC.64 R116, c[0x4][RZ] ;  /* 0x01000000ff746b82 */ /* 0x000e220000000a00 */
[----:B---3--:R-:W-:Y:S02]  /*3db0*/  @P4 LOP3.LUT R99, R99, R118, RZ, 0x3c, !PT ;  /* 0x0000007663634212 */ /* 0x008fe400078e3cff */
[----:B------:R-:W-:Y:S02]  /*3dc0*/  @P6 LEA R118, R114, UR4, 0x5 ;  /* 0x0000000472766c11 */ /* 0x000fe4000f8e28ff */
[----:B----4-:R-:W-:Y:S02]  /*3dd0*/  @P4 LOP3.LUT R97, R97, R112, RZ, 0x3c, !PT ;  /* 0x0000007061614212 */ /* 0x010fe400078e3cff */
[----:B------:R-:W3:Y:S01]  /*3de0*/  @P5 LDG.E R112, desc[UR6][R122.64+0x6c] ;  /* 0x00006c067a705981 */ /* 0x000ee2000c1e1900 */
[----:B------:R-:W-:-:S03]  /*3df0*/  @P4 LOP3.LUT R96, R96, R113, RZ, 0x3c, !PT ;  /* 0x0000007160604212 */ /* 0x000fc600078e3cff */
[----:B------:R-:W4:Y:S01]  /*3e00*/  @P5 LDG.E R113, desc[UR6][R122.64+0x70] ;  /* 0x000070067a715981 */ /* 0x000f22000c1e1900 */
[----:B0-----:R-:W-:-:S04]  /*3e10*/  @P6 IMAD.WIDE.U32 R116, R109, 0xc80, R116 ;  /* 0x00000c806d746825 */ /* 0x001fc800078e0074 */
[----:B------:R-:W-:-:S04]  /*3e20*/  @P6 IMAD R121, R118, 0x5, RZ ;  /* 0x0000000576796824 */ /* 0x000fc800078e02ff */
[----:B------:R-:W-:-:S05]  /*3e30*/  @P6 IMAD.WIDE.U32 R116, R121, 0x4, R116 ;  /* 0x0000000479746825 */ /* 0x000fca00078e0074 */
[----:B------:R-:W4:Y:S01]  /*3e40*/  @P6 LDG.E R118, desc[UR6][R116.64+0x80] ;  /* 0x0000800674766981 */ /* 0x000f22000c1e1900 */
[----:B------:R-:W-:-:S03]  /*3e50*/  @P5 LOP3.LUT R96, R96, R119, RZ, 0x3c, !PT ;  /* 0x0000007760605212 */ /* 0x000fc600078e3cff */
[----:B------:R-:W4:Y:S01]  /*3e60*/  @P6 LDG.E R119, desc[UR6][R116.64+0x7c] ;  /* 0x00007c0674776981 */ /* 0x000f22000c1e1900 */
[----:B--2---:R-:W-:-:S03]  /*3e70*/  @P5 LOP3.LUT R95, R95, R110, RZ, 0x3c, !PT ;  /* 0x0000006e5f5f5212 */ /* 0x004fc600078e3cff */
[----:B------:R-:W2:Y:S04]  /*3e80*/  @P6 LDG.E R121, desc[UR6][R116.64+0x84] ;  /* 0x0000840674796981 */ /* 0x000ea8000c1e1900 */
[----:B------:R-:W2:Y:S01]  /*3e90*/  @P6 LDG.E R110, desc[UR6][R116.64+0x78] ;  /* 0x00007806746e6981 */ /* 0x000ea2000c1e1900 */
[----:B------:R-:W-:Y:S02]  /*3ea0*/  LOP3.LUT P0, RZ, R111, 0x80, RZ, 0xc0, !PT ;  /* 0x000000806fff7812 */ /* 0x000fe4000780c0ff */
[----:B------:R-:W-:Y:S01]  /*3eb0*/  @P5 LOP3.LUT R99, R99, R120, RZ, 0x3c, !PT ;  /* 0x0000007863635212 */ /* 0x000fe200078e3cff */
[----:B------:R-:W2:Y:S01]  /*3ec0*/  @P6 LDG.E R122, desc[UR6][R116.64+0x88] ;  /* 0x00008806747a6981 */ /* 0x000ea2000c1e1900 */
[----:B---3--:R-:W-:Y:S02]  /*3ed0*/  @P5 LOP3.LUT R97, R97, R112, RZ, 0x3c, !PT ;  /* 0x0000007061615212 */ /* 0x008fe400078e3cff */
[----:B----4-:R-:W-:-:S07]  /*3ee0*/  @P5 LOP3.LUT R98, R98, R113, RZ, 0x3c, !PT ;  /* 0x0000007162625212 */ /* 0x010fce00078e3cff */
[----:B------:R-:W0:Y:S01]  /*3ef0*/  @P0 LDC.64 R112, c[0x4][RZ] ;  /* 0x01000000ff700b82 */ /* 0x000e220000000a00 */
[----:B------:R-:W-:-:S05]  /*3f00*/  @P0 LEA R120, R114, UR4, 0x5 ;  /* 0x0000000472780c11 */ /* 0x000fca000f8e28ff */
[----:B------:R-:W-:Y:S01]  /*3f10*/  @P0 IMAD R123, R120, 0x5, RZ ;  /* 0x00000005787b0824 */ /* 0x000fe200078e02ff */
[----:B------:R-:W-:Y:S01]  /*3f20*/  @P6 LOP3.LUT R97, R97, R118, RZ, 0x3c, !PT ;  /* 0x0000007661616212 */ /* 0x000fe200078e3cff */
[----:B0-----:R-:W-:Y:S01]  /*3f30*/  @P0 IMAD.WIDE.U32 R112, R109, 0xc80, R112 ;  /* 0x00000c806d700825 */ /* 0x001fe200078e0070 */
[----:B------:R-:W-:-:S03]  /*3f40*/  @P6 LOP3.LUT R96, R96, R119, RZ, 0x3c, !PT ;  /* 0x0000007760606212 */ /* 0x000fc600078e3cff */
[----:B------:R-:W-:-:S05]  /*3f50*/  @P0 IMAD.WIDE.U32 R112, R123, 0x4, R112 ;  /* 0x000000047b700825 */ /* 0x000fca00078e0070 */
[----:B------:R-:W3:Y:S04]  /*3f60*/  @P0 LDG.E R117, desc[UR6][R112.64+0x90] ;  /* 0x0000900670750981 */ /* 0x000ee8000c1e1900 */
[----:B------:R-:W4:Y:S04]  /*3f70*/  @P0 LDG.E R116, desc[UR6][R112.64+0x94] ;  /* 0x0000940670740981 */ /* 0x000f28000c1e1900 */
[----:B------:R-:W4:Y:S04]  /*3f80*/  @P0 LDG.E R119, desc[UR6][R112.64+0x98] ;  /* 0x0000980670770981 */ /* 0x000f28000c1e1900 */
[----:B------:R-:W4:Y:S01]  /*3f90*/  @P0 LDG.E R118, desc[UR6][R112.64+0x9c] ;  /* 0x00009c0670760981 */ /* 0x000f22000c1e1900 */
[----:B--2---:R-:W-:-:S03]  /*3fa0*/  @P6 LOP3.LUT R95, R95, R110, RZ, 0x3c, !PT ;  /* 0x0000006e5f5f6212 */ /* 0x004fc600078e3cff */
[----:B------:R-:W2:Y:S01]  /*3fb0*/  @P0 LDG.E R110, desc[UR6][R112.64+0x8c] ;  /* 0x00008c06706e0981 */ /* 0x000ea2000c1e1900 */
[----:B------:R-:W-:Y:S02]  /*3fc0*/  @P6 LOP3.LUT R98, R98, R121, RZ, 0x3c, !PT ;  /* 0x0000007962626212 */ /* 0x000fe400078e3cff */
[----:B------:R-:W-:Y:S02]  /*3fd0*/  @P6 LOP3.LUT R99, R99, R122, RZ, 0x3c, !PT ;  /* 0x0000007a63636212 */ /* 0x000fe400078e3cff */
[----:B---3--:R-:W-:Y:S02]  /*3fe0*/  @P0 LOP3.LUT R96, R96, R117, RZ, 0x3c, !PT ;  /* 0x0000007560600212 */ /* 0x008fe400078e3cff */
[----:B----4-:R-:W-:Y:S02]  /*3ff0*/  @P0 LOP3.LUT R97, R97, R116, RZ, 0x3c, !PT ;  /* 0x0000007461610212 */ /* 0x010fe400078e3cff */
[----:B------:R-:W-:Y:S02]  /*4000*/  @P0 LOP3.LUT R98, R98, R119, RZ, 0x3c, !PT ;  /* 0x0000007762620212 */ /* 0x000fe400078e3cff */
[----:B------:R-:W-:-:S02]  /*4010*/  @P0 LOP3.LUT R99, R99, R118, RZ, 0x3c, !PT ;  /* 0x0000007663630212 */ /* 0x000fc400078e3cff */
[----:B--2---:R-:W-:Y:S02]  /*4020*/  @P0 LOP3.LUT R95, R95, R110, RZ, 0x3c, !PT ;  /* 0x0000006e5f5f0212 */ /* 0x004fe400078e3cff */
[----:B------:R-:W-:-:S13]  /*4030*/  R2P PR, R111.B1, 0x7f ;  /* 0x0000007f6f007804 */ /* 0x000fda0000001000 */
[----:B------:R-:W0:Y:S01]  /*4040*/  @P0 LDC.64 R122, c[0x4][RZ] ;  /* 0x01000000ff7a0b82 */ /* 0x000e220000000a00 */
[----:B------:R-:W-:-:S05]  /*4050*/  @P0 LEA R110, R114, UR4, 0x5 ;  /* 0x00000004726e0c11 */ /* 0x000fca000f8e28ff */
[----:B------:R-:W-:Y:S02]  /*4060*/  @P0 IMAD R113, R110, 0x5, RZ ;  /* 0x000000056e710824 */ /* 0x000fe400078e02ff */
[----:B------:R-:W1:Y:S08]  /*4070*/  @P1 LDC.64 R118, c[0x4][RZ] ;  /* 0x01000000ff761b82 */ /* 0x000e700000000a00 */
[----:B------:R-:W2:Y:S01]  /*4080*/  @P2 LDC.64 R124, c[0x4][RZ] ;  /* 0x01000000ff7c2b82 */ /* 0x000ea20000000a00 */
[----:B0-----:R-:W-:-:S04]  /*4090*/  @P0 IMAD.WIDE.U32 R122, R109, 0xc80, R122 ;  /* 0x00000c806d7a0825 */ /* 0x001fc800078e007a */
[----:B------:R-:W-:-:S05]  /*40a0*/  @P0 IMAD.WIDE.U32 R122, R113, 0x4, R122 ;  /* 0x00000004717a0825 */ /* 0x000fca00078e007a */
[----:B------:R-:W3:Y:S04]  /*40b0*/  @P0 LDG.E R110, desc[UR6][R122.64+0xa0] ;  /* 0x0000a0067a6e0981 */ /* 0x000ee8000c1e1900 */
[----:B------:R-:W4:Y:S04]  /*40c0*/  @P0 LDG.E R117, desc[UR6][R122.64+0xa4] ;  /* 0x0000a4067a750981 */ /* 0x000f28000c1e1900 */
[----:B------:R-:W4:Y:S04]  /*40d0*/  @P0 LDG.E R116, desc[UR6][R122.64+0xb0] ;  /* 0x0000b0067a740981 */ /* 0x000f28000c1e1900 */
[----:B------:R-:W4:Y:S04]  /*40e0*/  @P0 LDG.E R121, desc[UR6][R122.64+0xac] ;  /* 0x0000ac067a790981 */ /* 0x000f28000c1e1900 */
[----:B------:R-:W4:Y:S01]  /*40f0*/  @P0 LDG.E R120, desc[UR6][R122.64+0xa8] ;  /* 0x0000a8067a780981 */ /* 0x000f22000c1e1900 */
[----:B------:R-:W-:Y:S01]  /*4100*/  @P1 LEA R112, R114, UR4, 0x5 ;  /* 0x0000000472701c11 */ /* 0x000fe2000f8e28ff */
[----:B-1----:R-:W-:-:S04]  /*4110*/  @P1 IMAD.WIDE.U32 R118, R109, 0xc80, R118 ;  /* 0x00000c806d761825 */ /* 0x002fc800078e0076 */
[----:B------:R-:W-:-:S04]  /*4120*/  @P1 IMAD R113, R112, 0x5, RZ ;  /* 0x0000000570711824 */ /* 0x000fc800078e02ff */
[----:B------:R-:W-:-:S05]  /*4130*/  @P1 IMAD.WIDE.U32 R118, R113, 0x4, R118 ;  /* 0x0000000471761825 */ /* 0x000fca00078e0076 */
[----:B------:R-:W4:Y:S04]  /*4140*/  @P1 LDG.E R113, desc[UR6][R118.64+0xb8] ;  /* 0x0000b80676711981 */ /* 0x000f28000c1e1900 */
[----:B------:R-:W4:Y:S01]  /*4150*/  @P1 LDG.E R112, desc[UR6][R118.64+0xb4] ;  /* 0x0000b40676701981 */ /* 0x000f22000c1e1900 */
[----:B--2---:R-:W-:-:S03]  /*4160*/  @P2 IMAD.WIDE.U32 R124, R109, 0xc80, R124 ;  /* 0x00000c806d7c2825 */ /* 0x004fc600078e007c */
[----:B------:R-:W2:Y:S01]  /*4170*/  @P1 LDG.E R122, desc[UR6][R118.64+0xc4] ;  /* 0x0000c406767a1981 */ /* 0x000ea2000c1e1900 */
[----:B---3--:R-:W-:-:S03]  /*4180*/  @P0 LOP3.LUT R95, R95, R110, RZ, 0x3c, !PT ;  /* 0x0000006e5f5f0212 */ /* 0x008fc600078e3cff */
[----:B------:R-:W3:Y:S01]  /*4190*/  @P1 LDG.E R110, desc[UR6][R118.64+0xbc] ;  /* 0x0000bc06766e1981 */ /* 0x000ee2000c1e1900 */
[----:B----4-:R-:W-:-:S03]  /*41a0*/  @P0 LOP3.LUT R96, R96, R117, RZ, 0x3c, !PT ;  /* 0x0000007560600212 */ /* 0x010fc600078e3cff */
[----:B------:R0:W4:Y:S01]  /*41b0*/  @P1 LDG.E R117, desc[UR6][R118.64+0xc0] ;  /* 0x0000c00676751981 */ /* 0x000122000c1e1900 */
[----:B------:R-:W-:Y:S02]  /*41c0*/  @P0 LOP3.LUT R99, R99, R116, RZ, 0x3c, !PT ;  /* 0x0000007463630212 */ /* 0x000fe400078e3cff */
[----:B------:R-:W-:Y:S02]  /*41d0*/  @P2 LEA R116, R114, UR4, 0x5 ;  /* 0x0000000472742c11 */ /* 0x000fe4000f8e28ff */
[----:B------:R-:W-:-:S03]  /*41e0*/  @P0 LOP3.LUT R98, R98, R121, RZ, 0x3c, !PT ;  /* 0x0000007962620212 */ /* 0x000fc600078e3cff */
[----:B------:R-:W-:Y:S01]  /*41f0*/  @P2 IMAD R121, R116, 0x5, RZ ;  /* 0x0000000574792824 */ /* 0x000fe200078e02ff */
[----:B------:R-:W-:Y:S01]  /*4200*/  @P0 LOP3.LUT R97, R97, R120, RZ, 0x3c, !PT ;  /* 0x0000007861610212 */ /* 0x000fe200078e3cff */
[----:B0-----:R-:W0:Y:S02]  /*4210*/  @P3 LDC.64 R118, c[0x4][RZ] ;  /* 0x01000000ff763b82 */ /* 0x001e240000000a00 */
[----:B------:R-:W-:-:S05]  /*4220*/  @P2 IMAD.WIDE.U32 R124, R121, 0x4, R124 ;  /* 0x00000004797c2825 */ /* 0x000fca00078e007c */
[----:B------:R-:W2:Y:S01]  /*4230*/  @P2 LDG.E R120, desc[UR6][R124.64+0xd0] ;  /* 0x0000d0067c782981 */ /* 0x000ea2000c1e1900 */
[----:B------:R-:W-:-:S03]  /*4240*/  LOP3.LUT P0, RZ, R111, 0x8000, RZ, 0xc0, !PT ;  /* 0x000080006fff7812 */ /* 0x000fc6000780c0ff */
[----:B------:R-:W2:Y:S01]  /*4250*/  @P2 LDG.E R111, desc[UR6][R124.64+0xd4] ;  /* 0x0000d4067c6f2981 */ /* 0x000ea2000c1e1900 */
[----:B------:R-:W-:-:S03]  /*4260*/  @P1 LOP3.LUT R96, R96, R113, RZ, 0x3c, !PT ;  /* 0x0000007160601212 */ /* 0x000fc600078e3cff */
[----:B------:R-:W2:Y:S04]  /*4270*/  @P2 LDG.E R116, desc[UR6][R124.64+0xd8] ;  /* 0x0000d8067c742981 */ /* 0x000ea8000c1e1900 */
[----:B------:R-:W2:Y:S01]  /*4280*/  @P2 LDG.E R113, desc[UR6][R124.64+0xcc] ;  /* 0x0000cc067c712981 */ /* 0x000ea2000c1e1900 */
[----:B0-----:R-:W-:Y:S01]  /*4290*/  @P3 IMAD.WIDE.U32 R118, R109, 0xc80, R118 ;  /* 0x00000c806d763825 */ /* 0x001fe200078e0076 */
[----:B------:R-:W-:Y:S02]  /*42a0*/  @P1 LOP3.LUT R95, R95, R112, RZ, 0x3c, !PT ;  /* 0x000000705f5f1212 */ /* 0x000fe400078e3cff */
[----:B------:R-:W2:Y:S01]  /*42b0*/  @P2 LDG.E R112, desc[UR6][R124.64+0xc8] ;  /* 0x0000c8067c702981 */ /* 0x000ea2000c1e1900 */
[----:B---3--:R-:W-:Y:S02]  /*42c0*/  @P1 LOP3.LUT R97, R97, R110, RZ, 0x3c, !PT ;  /* 0x0000006e61611212 */ /* 0x008fe400078e3cff */
[----:B------:R-:W-:-:S02]  /*42d0*/  @P3 LEA R110, R114, UR4, 0x5 ;  /* 0x00000004726e3c11 */ /* 0x000fc4000f8e28ff */
[----:B----4-:R-:W-:-:S03]  /*42e0*/  @P1 LOP3.LUT R98, R98, R117, RZ, 0x3c, !PT ;  /* 0x0000007562621212 */ /* 0x010fc600078e3cff */
[----:B------:R-:W-:-:S04]  /*42f0*/  @P3 IMAD R117, R110, 0x5, RZ ;  /* 0x000000056e753824 */ /* 0x000fc800078e02ff */
[----:B------:R-:W-:-:S05]  /*4300*/  @P3 IMAD.WIDE.U32 R118, R117, 0x4, R118 ;  /* 0x0000000475763825 */ /* 0x000fca00078e0076 */
[----:B------:R-:W3:Y:S04]  /*4310*/  @P3 LDG.E R110, desc[UR6][R118.64+0xdc] ;  /* 0x0000dc06766e3981 */ /* 0x000ee8000c1e1900 */
[----:B------:R-:W4:Y:S01]  /*4320*/  @P3 LDG.E R117, desc[UR6][R118.64+0xe0] ;  /* 0x0000e00676753981 */ /* 0x000f22000c1e1900 */
[----:B--2---:R-:W-:Y:S02]  /*4330*/  @P1 LOP3.LUT R99, R99, R122, RZ, 0x3c, !PT ;  /* 0x0000007a63631212 */ /* 0x004fe400078e3cff */
[----:B------:R-:W-:Y:S01]  /*4340*/  @P2 LOP3.LUT R97, R97, R120, RZ, 0x3c, !PT ;  /* 0x0000007861612212 */ /* 0x000fe200078e3cff */
[----:B------:R-:W2:Y:S01]  /*4350*/  @P3 LDG.E R122, desc[UR6][R118.64+0xe4] ;  /* 0x0000e406767a3981 */ /* 0x000ea2000c1e1900 */
[----:B------:R-:W0:Y:S01]  /*4360*/  @P4 LDC.64 R120, c[0x4][RZ] ;  /* 0x01000000ff784b82 */ /* 0x000e220000000a00 */
[----:B------:R-:W-:-:S02]  /*4370*/  @P2 LOP3.LUT R98, R98, R111, RZ, 0x3c, !PT ;  /* 0x0000006f62622212 */ /* 0x000fc400078e3cff */
[----:B------:R-:W-:Y:S02]  /*4380*/  @P4 LEA R111, R114, UR4, 0x5 ;  /* 0x00000004726f4c11 */ /* 0x000fe4000f8e28ff */
[----:B------:R-:W-:Y:S02]  /*4390*/  @P2 LOP3.LUT R96, R96, R113, RZ, 0x3c, !PT ;  /* 0x0000007160602212 */ /* 0x000fe400078e3cff */
[----:B------:R-:W2:Y:S01]  /*43a0*/  @P3 LDG.E R113, desc[UR6][R118.64+0xe8] ;  /* 0x0000e80676713981 */ /* 0x000ea2000c1e1900 */
[----:B------:R-:W-:Y:S01]  /*43b0*/  @P4 IMAD R111, R111, 0x5, RZ ;  /* 0x000000056f6f4824 */ /* 0x000fe200078e02ff */
[----:B------:R-:W-:Y:S02]  /*43c0*/  @P2 LOP3.LUT R95, R95, R112, RZ, 0x3c, !PT ;  /* 0x000000705f5f2212 */ /* 0x000fe400078e3cff */
[----:B------:R-:W2:Y:S01]  /*43d0*/  @P3 LDG.E R112, desc[UR6][R118.64+0xec] ;  /* 0x0000ec0676703981 */ /* 0x000ea2000c1e1900 */
[----:B0-----:R-:W-:-:S04]  /*43e0*/  @P4 IMAD.WIDE.U32 R120, R109, 0xc80, R120 ;  /* 0x00000c806d784825 */ /* 0x001fc800078e0078 */
[----:B------:R-:W-:-:S05]  /*43f0*/  @P4 IMAD.WIDE.U32 R120, R111, 0x4, R120 ;  /* 0x000000046f784825 */ /* 0x000fca00078e0078 */
[----:B------:R-:W2:Y:S01]  /*4400*/  @P4 LDG.E R111, desc[UR6][R120.64+0xf4] ;  /* 0x0000f406786f4981 */ /* 0x000ea2000c1e1900 */
[----:B------:R-:W-:-:S03]  /*4410*/  @P2 LOP3.LUT R99, R99, R116, RZ, 0x3c, !PT ;  /* 0x0000007463632212 */ /* 0x000fc600078e3cff */
[----:B------:R-:W2:Y:S04]  /*4420*/  @P4 LDG.E R116, desc[UR6][R120.64+0xf0] ;  /* 0x0000f00678744981 */ /* 0x000ea8000c1e1900 */
[----:B------:R-:W2:Y:S01]  /*4430*/  @P4 LDG.E R118, desc[UR6][R120.64+0x100] ;  /* 0x0001000678764981 */ /* 0x000ea2000c1e1900 */
[----:B---3--:R-:W-:-:S03]  /*4440*/  @P3 LOP3.LUT R95, R95, R110, RZ, 0x3c, !PT ;  /* 0x0000006e5f5f3212 */ /* 0x008fc600078e3cff */
[----:B------:R-:W3:Y:S01]  /*4450*/  @P4 LDG.E R110, desc[UR6][R120.64+0xf8] ;  /* 0x0000f806786e4981 */ /* 0x000ee2000c1e1900 */
[----:B----4-:R-:W-:-:S03]  /*4460*/  @P3 LOP3.LUT R96, R96, R117, RZ, 0x3c, !PT ;  /* 0x0000007560603212 */ /* 0x010fc600078e3cff */
[----:B------:R-:W4:Y:S01]  /*4470*/  @P4 LDG.E R117, desc[UR6][R120.64+0xfc] ;  /* 0x0000fc0678754981 */ /* 0x000f22000c1e1900 */
[----:B--2---:R-:W-:Y:S02]  /*4480*/  @P3 LOP3.LUT R97, R97, R122, RZ, 0x3c, !PT ;  /* 0x0000007a61613212 */ /* 0x004fe400078e3cff */
        /* <DEDUP_REMOVED lines=8> */
[----:B------:R-:W2:Y:S04]  /*4510*/  @P5 LDG.E R113, desc[UR6][R122.64+0x108] ;  /* 0x000108067a715981 */ /* 0x000ea8000c1e1900 */
[----:B------:R-:W2:Y:S04]  /*4520*/  @P5 LDG.E R112, desc[UR6][R122.64+0x10c] ;  /* 0x00010c067a705981 */ /* 0x000ea8000c1e1900 */
[----:B------:R-:W2:Y:S01]  /*4530*/  @P5 LDG.E R121, desc[UR6][R122.64+0x110] ;  /* 0x000110067a795981 */ /* 0x000ea2000c1e1900 */
[----:B------:R-:W-:-:S03]  /*4540*/  @P4 LOP3.LUT R95, R95, R116, RZ, 0x3c, !PT ;  /* 0x000000745f5f4212 */ /* 0x000fc600078e3cff */
[----:B------:R-:W2:Y:S01]  /*4550*/  @P5 LDG.E R120, desc[UR6][R122.64+0x104] ;  /* 0x000104067a785981 */ /* 0x000ea2000c1e1900 */
[----:B------:R-:W-:-:S03]  /*4560*/  @P4 LOP3.LUT R99, R99, R118, RZ, 0x3c, !PT ;  /* 0x0000007663634212 */ /* 0x000fc600078e3cff */
[----:B------:R-:W2:Y:S01]  /*4570*/  @P5 LDG.E R116, desc[UR6][R122.64+0x114] ;  /* 0x000114067a745981 */ /* 0x000ea2000c1e1900 */
[----:B---3--:R-:W-:Y:S02]  /*4580*/  @P4 LOP3.LUT R97, R97, R110, RZ, 0x3c, !PT ;  /* 0x0000006e61614212 */ /* 0x008fe400078e3cff */
[----:B------:R-:W0:Y:S01]  /*4590*/  @P6 LDC.64 R110, c[0x4][RZ] ;  /* 0x01000000ff6e6b82 */ /* 0x000e220000000a00 */
[----:B----4-:R-:W-:Y:S02]  /*45a0*/  @P4 LOP3.LUT R98, R98, R117, RZ, 0x3c, !PT ;  /* 0x0000007562624212 */ /* 0x010fe400078e3cff */
[----:B------:R-:W-:-:S05]  /*45b0*/  @P6 LEA R117, R114, UR4, 0x5 ;  /* 0x0000000472756c11 */ /* 0x000fca000f8e28ff */
[----:B------:R-:W-:Y:S02]  /*45c0*/  @P6 IMAD R117, R117, 0x5, RZ ;  /* 0x0000000575756824 */ /* 0x000fe400078e02ff */
[----:B0-----:R-:W-:-:S04]  /*45d0*/  @P6 IMAD.WIDE.U32 R110, R109, 0xc80, R110 ;  /* 0x00000c806d6e6825 */ /* 0x001fc800078e006e */
[----:B------:R-:W-:-:S05]  /*45e0*/  @P6 IMAD.WIDE.U32 R110, R117, 0x4, R110 ;  /* 0x00000004756e6825 */ /* 0x000fca00078e006e */
[----:B------:R-:W3:Y:S04]  /*45f0*/  @P6 LDG.E R118, desc[UR6][R110.64+0x118] ;  /* 0x000118066e766981 */ /* 0x000ee8000c1e1900 */
[----:B------:R-:W4:Y:S01]  /*4600*/  @P6 LDG.E R117, desc[UR6][R110.64+0x11c] ;  /* 0x00011c066e756981 */ /* 0x000f22000c1e1900 */
[----:B--2---:R-:W-:-:S03]  /*4610*/  @P5 LOP3.LUT R96, R96, R113, RZ, 0x3c, !PT ;  /* 0x0000007160605212 */ /* 0x004fc600078e3cff */
[----:B------:R-:W2:Y:S01]  /*4620*/  @P6 LDG.E R119, desc[UR6][R110.64+0x124] ;  /* 0x000124066e776981 */ /* 0x000ea2000c1e1900 */
[----:B------:R-:W-:Y:S02]  /*4630*/  @P5 LOP3.LUT R97, R97, R112, RZ, 0x3c, !PT ;  /* 0x0000007061615212 */ /* 0x000fe400078e3cff */
[----:B------:R-:W0:Y:S01]  /*4640*/  @P0 LDC.64 R112, c[0x4][RZ] ;  /* 0x01000000ff700b82 */ /* 0x000e220000000a00 */
[----:B------:R-:W2:Y:S01]  /*4650*/  @P6 LDG.E R122, desc[UR6][R110.64+0x128] ;  /* 0x000128066e7a6981 */ /* 0x000ea2000c1e1900 */
[----:B------:R-:W-:Y:S02]  /*4660*/  @P5 LOP3.LUT R98, R98, R121, RZ, 0x3c, !PT ;  /* 0x0000007962625212 */ /* 0x000fe400078e3cff */
[----:B------:R-:W-:-:S05]  /*4670*/  @P0 LEA R121, R114, UR4, 0x5 ;  /* 0x0000000472790c11 */ /* 0x000fca000f8e28ff */
[----:B------:R-:W-:Y:S01]  /*4680*/  @P0 IMAD R121, R121, 0x5, RZ ;  /* 0x0000000579790824 */ /* 0x000fe200078e02ff */
[----:B------:R-:W-:Y:S02]  /*4690*/  @P5 LOP3.LUT R95, R95, R120, RZ, 0x3c, !PT ;  /* 0x000000785f5f5212 */ /* 0x000fe400078e3cff */
[----:B------:R-:W2:Y:S01]  /*46a0*/  @P6 LDG.E R120, desc[UR6][R110.64+0x120] ;  /* 0x000120066e786981 */ /* 0x000ea2000c1e1900 */
[----:B------:R-:W-:Y:S01]  /*46b0*/  @P5 LOP3.LUT R99, R99, R116, RZ, 0x3c, !PT ;  /* 0x0000007463635212 */ /* 0x000fe200078e3cff */
[----:B0-----:R-:W-:-:S04]  /*46c0*/  @P0 IMAD.WIDE.U32 R112, R109, 0xc80, R112 ;  /* 0x00000c806d700825 */ /* 0x001fc800078e0070 */
[----:B------:R-:W-:-:S05]  /*46d0*/  @P0 IMAD.WIDE.U32 R112, R121, 0x4, R112 ;  /* 0x0000000479700825 */ /* 0x000fca00078e0070 */
[----:B------:R-:W2:Y:S04]  /*46e0*/  @P0 LDG.E R110, desc[UR6][R112.64+0x12c] ;  /* 0x00012c06706e0981 */ /* 0x000ea8000c1e1900 */
[----:B------:R-:W2:Y:S04]  /*46f0*/  @P0 LDG.E R111, desc[UR6][R112.64+0x130] ;  /* 0x00013006706f0981 */ /* 0x000ea8000c1e1900 */
[----:B------:R-:W2:Y:S01]  /*4700*/  @P0 LDG.E R116, desc[UR6][R112.64+0x134] ;  /* 0x0001340670740981 */ /* 0x000ea2000c1e1900 */
[----:B---3--:R-:W-:-:S03]  /*4710*/  @P6 LOP3.LUT R95, R95, R118, RZ, 0x3c, !PT ;  /* 0x000000765f5f6212 */ /* 0x008fc600078e3cff */
[----:B------:R-:W3:Y:S01]  /*4720*/  @P0 LDG.E R118, desc[UR6][R112.64+0x13c] ;  /* 0x00013c0670760981 */ /* 0x000ee2000c1e1900 */
[----:B----4-:R-:W-:-:S03]  /*4730*/  @P6 LOP3.LUT R96, R96, R117, RZ, 0x3c, !PT ;  /* 0x0000007560606212 */ /* 0x010fc600078e3cff */
[----:B------:R-:W4:Y:S01]  /*4740*/  @P0 LDG.E R117, desc[UR6][R112.64+0x138] ;  /* 0x0001380670750981 */ /* 0x000f22000c1e1900 */
[----:B------:R-:W-:-:S04]  /*4750*/  UIADD3 UR4, UPT, UPT, UR4, 0x10, URZ ;  /* 0x0000001004047890 */ /* 0x000fc8000fffe0ff */
[----:B------:R-:W-:Y:S01]  /*4760*/  UISETP.NE.AND UP0, UPT, UR4, 0x20, UPT ;  /* 0x000000200400788c */ /* 0x000fe2000bf05270 */
[----:B--2---:R-:W-:Y:S02]  /*4770*/  @P6 LOP3.LUT R98, R98, R119, RZ, 0x3c, !PT ;  /* 0x0000007762626212 */ /* 0x004fe400078e3cff */
[----:B------:R-:W-:Y:S02]  /*4780*/  @P6 LOP3.LUT R99, R99, R122, RZ, 0x3c, !PT ;  /* 0x0000007a63636212 */ /* 0x000fe400078e3cff */
[----:B------:R-:W-:Y:S02]  /*4790*/  @P6 LOP3.LUT R97, R97, R120, RZ, 0x3c, !PT ;  /* 0x0000007861616212 */ /* 0x000fe400078e3cff */
[----:B------:R-:W-:Y:S02]  /*47a0*/  @P0 LOP3.LUT R95, R95, R110, RZ, 0x3c, !PT ;  /* 0x0000006e5f5f0212 */ /* 0x000fe400078e3cff */
[----:B------:R-:W-:Y:S02]  /*47b0*/  @P0 LOP3.LUT R96, R96, R111, RZ, 0x3c, !PT ;  /* 0x0000006f60600212 */ /* 0x000fe400078e3cff */
[----:B------:R-:W-:-:S02]  /*47c0*/  @P0 LOP3.LUT R97, R97, R116, RZ, 0x3c, !PT ;  /* 0x0000007461610212 */ /* 0x000fc400078e3cff */
[----:B---3--:R-:W-:Y:S02]  /*47d0*/  @P0 LOP3.LUT R99, R99, R118, RZ, 0x3c, !PT ;  /* 0x0000007663630212 */ /* 0x008fe400078e3cff */
[----:B----4-:R-:W-:Y:S01]  /*47e0*/  @P0 LOP3.LUT R98, R98, R117, RZ, 0x3c, !PT ;  /* 0x0000007562620212 */ /* 0x010fe200078e3cff */
        /* <DEDUP_REMOVED lines=10> */
[----:B-1----:R-:W-:Y:S05]  /*4890*/  @P0 BRA `(.L_x_18) ;  /* 0x0000000800fc0947 */ /* 0x002fea0003800000 */
[----:B------:R-:W-:Y:S01]  /*48a0*/  UMOV UR4, URZ ;  /* 0x000000ff00047c82 */ /* 0x000fe20008000000 */
[----:B------:R-:W-:Y:S01]  /*48b0*/  IMAD.MOV.U32 R114, RZ, RZ, RZ ;  /* 0x000000ffff727224 */ /* 0x000fe200078e00ff */
[----:B------:R-:W-:Y:S01]  /*48c0*/  CS2R R96, SRZ ;  /* 0x0000000000607805 */ /* 0x000fe2000001ff00 */
[----:B------:R-:W-:Y:S02]  /*48d0*/  IMAD.MOV.U32 R98, RZ, RZ, RZ ;  /* 0x000000ffff627224 */ /* 0x000fe400078e00ff */
[----:B------:R-:W-:Y:S02]  /*48e0*/  IMAD.MOV.U32 R95, RZ, RZ, RZ ;  /* 0x000000ffff5f7224 */ /* 0x000fe400078e00ff */
[----:B------:R-:W-:-:S07]  /*48f0*/  IMAD.U32 R99, RZ, RZ, UR4 ;  /* 0x00000004ff637e24 */ /* 0x000fce000f8e00ff */
.L_x_24:
[C---:B------:R-:W-:Y:S01]  /*4900*/  IMAD R115, R114.reuse, 0x4, R1 ;  /* 0x0000000472737824 */ /* 0x040fe200078e0201 */
[----:B------:R-:W0:Y:S05]  /*4910*/  LDC.64 R110, c[0x4][RZ] ;  /* 0x01000000ff6e7b82 */ /* 0x000e2a0000000a00 */
[----:B------:R-:W5:Y:S01]  /*4920*/  LDL R115, [R115+0x4] ;  /* 0x0000040073737983 */ /* 0x000f620000100800 */
[----:B------:R-:W-:Y:S01]  /*4930*/  IMAD.SHL.U32 R116, R114, 0x20, RZ ;  /* 0x0000002072747824 */ /* 0x000fe200078e00ff */
[----:B------:R-:W-:Y:S01]  /*4940*/  UMOV UR4, URZ ;  /* 0x000000ff00047c82 */ /* 0x000fe20008000000 */
[----:B0-----:R-:W-:-:S07]  /*4950*/  IMAD.WIDE.U32 R110, R109, 0xc80, R110 ;  /* 0x00000c806d6e7825 */ /* 0x001fce00078e006e */
.L_x_23:
[----:B-----5:R-:W-:-:S04]  /*4960*/  SHF.R.U32.HI R119, RZ, UR4, R115 ;  /* 0x00000004ff777c19 */ /* 0x020fc80008011673 */
[----:B------:R-:W-:-:S04]  /*4970*/  LOP3.LUT R112, R119, 0x1, RZ, 0xc0, !PT ;  /* 0x0000000177707812 */ /* 0x000fc800078ec0ff */
[----:B------:R-:W-:Y:S01]  /*4980*/  ISETP.NE.U32.AND P0, PT, R112, 0x1, PT ;  /* 0x000000017000780c */ /* 0x000fe20003f05070 */
[----:B------:R-:W-:-:S03]  /*4990*/  VIADD R112, R116, UR4 ;  /* 0x0000000474707c36 */ /* 0x000fc60008000000 */
[----:B------:R-:W-:Y:S01]  /*49a0*/  R2P PR, R119, 0x7e ;  /* 0x0000007e77007804 */ /* 0x000fe20000000000 */
[----:B------:R-:W-:-:S04]  /*49b0*/  IMAD R113, R112, 0x5, RZ ;  /* 0x0000000570717824 */ /* 0x000fc800078e02ff */
[----:B------:R-:W-:-:S05]  /*49c0*/  IMAD.WIDE.U32 R112, R113, 0x4, R110 ;  /* 0x0000000471707825 */ /* 0x000fca00078e006e */
[----:B------:R-:W2:Y:S04]  /*49d0*/  @!P0 LDG.E R120, desc[UR6][R112.64+0x10] ;  /* 0x0000100670788981 */ /* 0x000ea8000c1e1900 */
[----:B------:R-:W3:Y:S04]  /*49e0*/  @!P0 LDG.E R118, desc[UR6][R112.64] ;  /* 0x0000000670768981 */ /* 0x000ee8000c1e1900 */
[----:B------:R-:W4:Y:S04]  /*49f0*/  @P1 LDG.E R122, desc[UR6][R112.64+0x24] ;  /* 0x00002406707a1981 */ /* 0x000f28000c1e1900 */
[----:B------:R-:W4:Y:S04]  /*4a00*/  @P2 LDG.E R124, desc[UR6][R112.64+0x38] ;  /* 0x00003806707c2981 */ /* 0x000f28000c1e1900 */
[----:B------:R-:W4:Y:S04]  /*4a10*/  @!P0 LDG.E R117, desc[UR6][R112.64+0x4] ;  /* 0x0000040670758981 */ /* 0x000f28000c1e1900 */
[----:B------:R-:W4:Y:S01]  /*4a20*/  @P1 LDG.E R121, desc[UR6][R112.64+0x20] ;  /* 0x0000200670791981 */ /* 0x000f22000c1e1900 */
[----:B--2---:R-:W-:-:S03]  /*4a30*/  @!P0 LOP3.LUT R99, R99, R120, RZ, 0x3c, !PT ;  /* 0x0000007863638212 */ /* 0x004fc600078e3cff */
[----:B------:R-:W2:Y:S01]  /*4a40*/  @P3 LDG.E R120, desc[UR6][R112.64+0x4c] ;  /* 0x00004c0670783981 */ /* 0x000ea2000c1e1900 */
[----:B---3--:R-:W-:-:S03]  /*4a50*/  @!P0 LOP3.LUT R95, R95, R118, RZ, 0x3c, !PT ;  /* 0x000000765f5f8212 */ /* 0x008fc600078e3cff */
[----:B------:R-:W3:Y:S01]  /*4a60*/  @!P0 LDG.E R118, desc[UR6][R112.64+0x8] ;  /* 0x0000080670768981 */ /* 0x000ee2000c1e1900 */
[----:B----4-:R-:W-:-:S03]  /*4a70*/  @P1 LOP3.LUT R99, R99, R122, RZ, 0x3c, !PT ;  /* 0x0000007a63631212 */ /* 0x010fc600078e3cff */
[----:B------:R-:W4:Y:S01]  /*4a80*/  @P4 LDG.E R122, desc[UR6][R112.64+0x60] ;  /* 0x00006006707a4981 */ /* 0x000f22000c1e1900 */
[----:B------:R-:W-:Y:S02]  /*4a90*/  @P2 LOP3.LUT R99, R99, R124, RZ, 0x3c, !PT ;  /* 0x0000007c63632212 */ /* 0x000fe400078e3cff */
[----:B------:R-:W-:Y:S02]  /*4aa0*/  @!P0 LOP3.LUT R96, R96, R117, RZ, 0x3c, !PT ;  /* 0x0000007560608212 */ /* 0x000fe400078e3cff */
[----:B------:R-:W4:Y:S01]  /*4ab0*/  @!P0 LDG.E R117, desc[UR6][R112.64+0xc] ;  /* 0x00000c0670758981 */ /* 0x000f22000c1e1900 */
[----:B--2---:R-:W-:-:S03]  /*4ac0*/  @P3 LOP3.LUT R99, R99, R120, RZ, 0x3c, !PT ;  /* 0x0000007863633212 */ /* 0x004fc600078e3cff */
[----:B------:R-:W2:Y:S01]  /*4ad0*/  @P5 LDG.E R120, desc[UR6][R112.64+0x74] ;  /* 0x0000740670785981 */ /* 0x000ea2000c1e1900 */
[----:B---3--:R-:W-:-:S03]  /*4ae0*/  @!P0 LOP3.LUT R97, R97, R118, RZ, 0x3c, !PT ;  /* 0x0000007661618212 */ /* 0x008fc600078e3cff */
[----:B------:R-:W3:Y:S01]  /*4af0*/  @P1 LDG.E R118, desc[UR6][R112.64+0x14] ;  /* 0x0000140670761981 */ /* 0x000ee2000c1e1900 */
[----:B----4-:R-:W-:-:S03]  /*4b00*/  @P4 LOP3.LUT R99, R99, R122, RZ, 0x3c, !PT ;  /* 0x0000007a63634212 */ /* 0x010fc600078e3cff */
[----:B------:R-:W4:Y:S01]  /*4b10*/  @P6 LDG.E R122, desc[UR6][R112.64+0x88] ;  /* 0x00008806707a6981 */ /* 0x000f22000c1e1900 */
[----:B------:R-:W-:-:S03]  /*4b20*/  @!P0 LOP3.LUT R98, R98, R117, RZ, 0x3c, !PT ;  /* 0x0000007562628212 */ /* 0x000fc600078e3cff */
[----:B------:R-:W4:Y:S01]  /*4b30*/  @P1 LDG.E R117, desc[UR6][R112.64+0x18] ;  /* 0x0000180670751981 */ /* 0x000f22000c1e1900 */
[----:B--2---:R-:W-:-:S03]  /*4b40*/  @P5 LOP3.LUT R99, R99, R120, RZ, 0x3c, !PT ;  /* 0x0000007863635212 */ /* 0x004fc600078e3cff */
[----:B------:R-:W2:Y:S01]  /*4b50*/  @P2 LDG.E R120, desc[UR6][R112.64+0x28] ;  /* 0x0000280670782981 */ /* 0x000ea2000c1e1900 */
[----:B---3--:R-:W-:-:S03]  /*4b60*/  @P1 LOP3.LUT R95, R95, R118, RZ, 0x3c, !PT ;  /* 0x000000765f5f1212 */ /* 0x008fc600078e3cff */
[----:B------:R-:W3:Y:S01]  /*4b70*/  @P1 LDG.E R118, desc[UR6][R112.64+0x1c] ;  /* 0x00001c0670761981 */ /* 0x000ee2000c1e1900 */
[----:B------:R-:W-:-:S03]  /*4b80*/  @P1 LOP3.LUT R98, R98, R121, RZ, 0x3c, !PT ;  /* 0x0000007962621212 */ /* 0x000fc600078e3cff */
[----:B------:R-:W3:Y:S01]  /*4b90*/  @P2 LDG.E R121, desc[UR6][R112.64+0x34] ;  /* 0x0000340670792981 */ /* 0x000ee2000c1e1900 */
[----:B----4-:R-:W-:-:S03]  /*4ba0*/  @P1 LOP3.LUT R96, R96, R117, RZ, 0x3c, !PT ;  /* 0x0000007560601212 */ /* 0x010fc600078e3cff */
        /* <DEDUP_REMOVED lines=29> */
[----:B------:R-:W-:Y:S02]  /*4d80*/  LOP3.LUT P0, RZ, R119, 0x80, RZ, 0xc0, !PT ;  /* 0x0000008077ff7812 */ /* 0x000fe4000780c0ff */
[----:B------:R-:W-:Y:S02]  /*4d90*/  @P5 LOP3.LUT R98, R98, R121, RZ, 0x3c, !PT ;  /* 0x0000007962625212 */ /* 0x000fe400078e3cff */
[----:B------:R-:W3:Y:S01]  /*4da0*/  @P6 LDG.E R121, desc[UR6][R112.64+0x84] ;  /* 0x0000840670796981 */ /* 0x000ee2000c1e1900 */
[----:B----4-:R-:W-:-:S03]  /*4db0*/  @P5 LOP3.LUT R96, R96, R117, RZ, 0x3c, !PT ;  /* 0x0000007560605212 */ /* 0x010fc600078e3cff */
[----:B------:R-:W4:Y:S01]  /*4dc0*/  @P6 LDG.E R117, desc[UR6][R112.64+0x7c] ;  /* 0x00007c0670756981 */ /* 0x000f22000c1e1900 */
[----:B--2---:R-:W-:-:S04]  /*4dd0*/  @P6 LOP3.LUT R95, R95, R120, RZ, 0x3c, !PT ;  /* 0x000000785f5f6212 */ /* 0x004fc800078e3cff */
        /* <DEDUP_REMOVED lines=11> */
[----:B------:R-:W-:Y:S02]  /*4e90*/  @P6 LOP3.LUT R99, R99, R122, RZ, 0x3c, !PT ;  /* 0x0000007a63636212 */ /* 0x000fe400078e3cff */
[----:B------:R-:W-:Y:S02]  /*4ea0*/  @P0 LOP3.LUT R98, R98, R121, RZ, 0x3c, !PT ;  /* 0x0000007962620212 */ /* 0x000fe400078e3cff */
[----:B----4-:R-:W-:Y:S02]  /*4eb0*/  @P0 LOP3.LUT R96, R96, R117, RZ, 0x3c, !PT ;  /* 0x0000007560600212 */ /* 0x010fe400078e3cff */
[----:B--2---:R-:W-:Y:S02]  /*4ec0*/  @P0 LOP3.LUT R99, R99, R120, RZ, 0x3c, !PT ;  /* 0x0000007863630212 */ /* 0x004fe400078e3cff */
[----:B---3--:R-:W-:Y:S02]  /*4ed0*/  @P0 LOP3.LUT R97, R97, R118, RZ, 0x3c, !PT ;  /* 0x0000007661610212 */ /* 0x008fe400078e3cff */
[----:B------:R-:W-:-:S13]  /*4ee0*/  R2P PR, R119.B1, 0x7f ;  /* 0x0000007f77007804 */ /* 0x000fda0000001000 */
[----:B------:R-:W2:Y:S04]  /*4ef0*/  @P0 LDG.E R118, desc[UR6][R112.64+0xb0] ;  /* 0x0000b00670760981 */ /* 0x000ea8000c1e1900 */
[----:B------:R-:W3:Y:S04]  /*4f00*/  @P1 LDG.E R120, desc[UR6][R112.64+0xc4] ;  /* 0x0000c40670781981 */ /* 0x000ee8000c1e1900 */
[----:B------:R-:W4:Y:S04]  /*4f10*/  @P2 LDG.E R122, desc[UR6][R112.64+0xd8] ;  /* 0x0000d806707a2981 */ /* 0x000f28000c1e1900 */
[----:B------:R-:W4:Y:S01]  /*4f20*/  @P0 LDG.E R117, desc[UR6][R112.64+0xa4] ;  /* 0x0000a40670750981 */ /* 0x000f22000c1e1900 */
[----:B--2---:R-:W-:-:S03]  /*4f30*/  @P0 LOP3.LUT R99, R99, R118, RZ, 0x3c, !PT ;  /* 0x0000007663630212 */ /* 0x004fc600078e3cff */
[----:B------:R-:W2:Y:S01]  /*4f40*/  @P0 LDG.E R118, desc[UR6][R112.64+0xa0] ;  /* 0x0000a00670760981 */ /* 0x000ea2000c1e1900 */
[----:B---3--:R-:W-:-:S03]  /*4f50*/  @P1 LOP3.LUT R99, R99, R120, RZ, 0x3c, !PT ;  /* 0x0000007863631212 */ /* 0x008fc600078e3cff */
[----:B------:R-:W3:Y:S01]  /*4f60*/  @P3 LDG.E R120, desc[UR6][R112.64+0xec] ;  /* 0x0000ec0670783981 */ /* 0x000ee2000c1e1900 */
[----:B----4-:R-:W-:-:S03]  /*4f70*/  @P2 LOP3.LUT R99, R99, R122, RZ, 0x3c, !PT ;  /* 0x0000007a63632212 */ /* 0x010fc600078e3cff */
[----:B------:R-:W4:Y:S01]  /*4f80*/  @P4 LDG.E R122, desc[UR6][R112.64+0x100] ;  /* 0x00010006707a4981 */ /* 0x000f22000c1e1900 */
[----:B------:R-:W-:-:S03]  /*4f90*/  @P0 LOP3.LUT R96, R96, R117, RZ, 0x3c, !PT ;  /* 0x0000007560600212 */ /* 0x000fc600078e3cff */
        /* <DEDUP_REMOVED lines=9> */
[----:B--2---:R-:W-:Y:S02]  /*5030*/  @P0 LOP3.LUT R97, R97, R118, RZ, 0x3c, !PT ;  /* 0x0000007661610212 */ /* 0x004fe400078e3cff */
[----:B------:R-:W-:Y:S01]  /*5040*/  LOP3.LUT P0, RZ, R119, 0x8000, RZ, 0xc0, !PT ;  /* 0x0000800077ff7812 */ /* 0x000fe2000780c0ff */
[----:B------:R-:W2:Y:S01]  /*5050*/  @P1 LDG.E R118, desc[UR6][R112.64+0xb4] ;  /* 0x0000b40670761981 */ /* 0x000ea2000c1e1900 */
[----:B---3--:R-:W-:-:S03]  /*5060*/  @P5 LOP3.LUT R99, R99, R120, RZ, 0x3c, !PT ;  /* 0x0000007863635212 */ /* 0x008fc600078e3cff */
[----:B------:R-:W3:Y:S04]  /*5070*/  @P1 LDG.E R120, desc[UR6][R112.64+0xbc] ;  /* 0x0000bc0670781981 */ /* 0x000ee8000c1e1900 */
        /* <DEDUP_REMOVED lines=41> */
[----:B------:R-:W-:Y:S02]  /*5310*/  @P6 LOP3.LUT R99, R99, R122, RZ, 0x3c, !PT ;  /* 0x0000007a63636212 */ /* 0x000fe400078e3cff */
[----:B----4-:R-:W-:Y:S01]  /*5320*/  @P6 LOP3.LUT R96, R96, R117, RZ, 0x3c, !PT ;  /* 0x0000007560606212 */ /* 0x010fe200078e3cff */
[----:B------:R-:W4:Y:S04]  /*5330*/  @P0 LDG.E R122, desc[UR6][R112.64+0x13c] ;  /* 0x00013c06707a0981 */ /* 0x000f28000c1e1900 */
[----:B------:R-:W4:Y:S01]  /*5340*/  @P0 LDG.E R117, desc[UR6][R112.64+0x130] ;  /* 0x0001300670750981 */ /* 0x000f22000c1e1900 */
[----:B--2---:R-:W-:-:S03]  /*5350*/  @P6 LOP3.LUT R95, R95, R118, RZ, 0x3c, !PT ;  /* 0x000000765f5f6212 */ /* 0x004fc600078e3cff */
[----:B------:R-:W2:Y:S01]  /*5360*/  @P0 LDG.E R118, desc[UR6][R112.64+0x12c] ;  /* 0x00012c0670760981 */ /* 0x000ea2000c1e1900 */
[----:B---3--:R-:W-:-:S03]  /*5370*/  @P6 LOP3.LUT R97, R97, R120, RZ, 0x3c, !PT ;  /* 0x0000007861616212 */ /* 0x008fc600078e3cff */
[----:B------:R-:W3:Y:S01]  /*5380*/  @P0 LDG.E R120, desc[UR6][R112.64+0x134] ;  /* 0x0001340670780981 */ /* 0x000ee2000c1e1900 */
[----:B------:R-:W-:-:S03]  /*5390*/  @P6 LOP3.LUT R98, R98, R119, RZ, 0x3c, !PT ;  /* 0x0000007762626212 */ /* 0x000fc600078e3cff */
[----:B------:R-:W3:Y:S01]  /*53a0*/  @P0 LDG.E R119, desc[UR6][R112.64+0x138] ;  /* 0x0001380670770981 */ /* 0x000ee2000c1e1900 */
[----:B------:R-:W-:-:S04]  /*53b0*/  UIADD3 UR4, UPT, UPT, UR4, 0x10, URZ ;  /* 0x0000001004047890 */ /* 0x000fc8000fffe0ff */
[----:B------:R-:W-:Y:S01]  /*53c0*/  UISETP.NE.AND UP0, UPT, UR4, 0x20, UPT ;  /* 0x000000200400788c */ /* 0x000fe2000bf05270 */
[----:B----4-:R-:W-:Y:S02]  /*53d0*/  @P0 LOP3.LUT R96, R96, R117, RZ, 0x3c, !PT ;  /* 0x0000007560600212 */ /* 0x010fe400078e3cff */
[----:B------:R-:W-:Y:S02]  /*53e0*/  @P0 LOP3.LUT R99, R99, R122, RZ, 0x3c, !PT ;  /* 0x0000007a63630212 */ /* 0x000fe400078e3cff */
[----:B--2---:R-:W-:Y:S02]  /*53f0*/  @P0 LOP3.LUT R95, R95, R118, RZ, 0x3c, !PT ;  /* 0x000000765f5f0212 */ /* 0x004fe400078e3cff */
[----:B---3--:R-:W-:Y:S02]  /*5400*/  @P0 LOP3.LUT R97, R97, R120, RZ, 0x3c, !PT ;  /* 0x0000007861610212 */ /* 0x008fe400078e3cff */
[----:B------:R-:W-:Y:S01]  /*5410*/  @P0 LOP3.LUT R98, R98, R119, RZ, 0x3c, !PT ;  /* 0x0000007762620212 */ /* 0x000fe200078e3cff */
[----:B------:R-:W-:Y:S06]  /*5420*/  BRA.U UP0, `(.L_x_23) ;  /* 0xfffffff5004c7547 */ /* 0x000fec000b83ffff */
[----:B------:R-:W-:-:S05]  /*5430*/  VIADD R114, R114, 0x1 ;  /* 0x0000000172727836 */ /* 0x000fca0000000000 */
[----:B------:R-:W-:-:S13]  /*5440*/  ISETP.NE.AND P0, PT, R114, 0x5, PT ;  /* 0x000000057200780c */ /* 0x000fda0003f05270 */
[----:B------:R-:W-:Y:S05]  /*5450*/  @P0 BRA `(.L_x_24) ;  /* 0xfffffff400280947 */ /* 0x000fea000383ffff */
[----:B------:R1:W-:Y:S04]  /*5460*/  STL.64 [R1+0x8], R96 ;  /* 0x0000086001007387 */ /* 0x0003e80000100a00 */
[----:B------:R1:W-:Y:S04]  /*5470*/  STL [R1+0x4], R95 ;  /* 0x0000045f01007387 */ /* 0x0003e80000100800 */
[----:B------:R1:W-:Y:S02]  /*5480*/  STL.64 [R1+0x10], R98 ;  /* 0x0000106201007387 */ /* 0x0003e40000100a00 */
.L_x_18:
[----:B------:R-:W-:Y:S05]  /*5490*/  BSYNC.RECONVERGENT B3 ;  /* 0x0000000000037941 */ /* 0x000fea0003800200 */
.L_x_17:
[----:B------:R-:W-:Y:S01]  /*54a0*/  ISETP.GT.U32.AND P0, PT, R107, 0x3, PT ;  /* 0x000000036b00780c */ /* 0x000fe20003f04070 */
[----:B------:R-:W-:Y:S01]  /*54b0*/  VIADD R109, R109, 0x1 ;  /* 0x000000016d6d7836 */ /* 0x000fe20000000000 */
[--C-:B------:R-:W-:Y:S02]  /*54c0*/  SHF.R.U64 R107, R107, 0x2, R108.reuse ;  /* 0x000000026b6b7819 */ /* 0x100fe4000000126c */
[----:B------:R-:W-:Y:S02]  /*54d0*/  ISETP.GT.U32.AND.EX P0, PT, R108, RZ, PT, P0 ;  /* 0x000000ff6c00720c */ /* 0x000fe40003f04100 */
[----:B------:R-:W-:-:S11]  /*54e0*/  SHF.R.U32.HI R108, RZ, 0x2, R108 ;  /* 0x00000002ff6c7819 */ /* 0x000fd6000001166c */
[----:B------:R-:W-:Y:S05]  /*54f0*/  @P0 BRA `(.L_x_25) ;  /* 0xffffffd0007c0947 */ /* 0x000fea000383ffff */
.L_x_16:
[----:B------:R-:W-:Y:S05]  /*5500*/  BSYNC.RECONVERGENT B2 ;  /* 0x0000000000027941 */ /* 0x000fea0003800200 */
.L_x_15:
[----:B01----:R-:W-:-:S04]  /*5510*/  SHF.R.U32.HI R96, RZ, 0x2, R95 ;  /* 0x00000002ff607819 */ /* 0x003fc8000001165f */
[----:B------:R-:W-:Y:S01]  /*5520*/  LOP3.LUT R96, R96, R95, RZ, 0x3c, !PT ;  /* 0x0000005f60607212 */ /* 0x000fe200078e3cff */
[----:B------:R-:W-:-:S04]  /*5530*/  IMAD.SHL.U32 R95, R99, 0x10, RZ ;  /* 0x00000010635f7824 */ /* 0x000fc800078e00ff */
[----:B------:R-:W-:-:S05]  /*5540*/  IMAD.SHL.U32 R97, R96, 0x2, RZ ;  /* 0x0000000260617824 */ /* 0x000fca00078e00ff */
[----:B------:R-:W-:-:S04]  /*5550*/  LOP3.LUT R96, R96, R97, R95, 0x96, !PT ;  /* 0x0000006160607212 */ /* 0x000fc800078e965f */
[----:B------:R-:W-:-:S04]  /*5560*/  LOP3.LUT R99, R96, R99, RZ, 0x3c, !PT ;  /* 0x0000006360637212 */ /* 0x000fc800078e3cff */
[----:B------:R-:W-:-:S05]  /*5570*/  IADD3 R94, PT, PT, R94, 0x587c5, R99 ;  /* 0x000587c55e5e7810 */ /* 0x000fca0007ffe063 */
[----:B------:R-:W-:-:S04]  /*5580*/  IMAD.HI.U32 R95, R94, 0x6b1490ab, RZ ;  /* 0x6b1490ab5e5f7827 */ /* 0x000fc800078e00ff */
[----:B------:R-:W-:-:S05]  /*5590*/  IMAD.IADD R96, R94, 0x1, -R95 ;  /* 0x000000015e607824 */ /* 0x000fca00078e0a5f */
[----:B------:R-:W-:-:S04]  /*55a0*/  LEA.HI R96, R96, R95, RZ, 0x1f ;  /* 0x0000005f60607211 */ /* 0x000fc800078ff8ff */
[----:B------:R-:W-:-:S05]  /*55b0*/  SHF.R.U32.HI R95, RZ, 0x8, R96 ;  /* 0x00000008ff5f7819 */ /* 0x000fca0000011660 */
[----:B------:R-:W-:-:S05]  /*55c0*/  IMAD R94, R95, -0x169, R94 ;  /* 0xfffffe975f5e7824 */ /* 0x000fca00078e025e */
[----:B------:R-:W-:-:S05]  /*55d0*/  LOP3.LUT R95, R94, 0xffff, RZ, 0xc0, !PT ;  /* 0x0000ffff5e5f7812 */ /* 0x000fca00078ec0ff */
[----:B------:R-:W-:-:S05]  /*55e0*/  IMAD R95, R95, 0xd7a, RZ ;  /* 0x00000d7a5f5f7824 */ /* 0x000fca00078e02ff */
[----:B------:R-:W-:-:S04]  /*55f0*/  SHF.R.U32.HI R95, RZ, 0x10, R95 ;  /* 0x00000010ff5f7819 */ /* 0x000fc8000001165f */
[----:B------:R-:W-:-:S05]  /*5600*/  PRMT R96, R95, 0x9910, RZ ;  /* 0x000099105f607816 */ /* 0x000fca00000000ff */
[----:B------:R-:W-:-:S04]  /*5610*/  IMAD R96, R96, 0x13, RZ ;  /* 0x0000001360607824 */ /* 0x000fc800078e02ff */
[----:B------:R-:W-:-:S05]  /*5620*/  IMAD.MOV R96, RZ, RZ, -R96 ;  /* 0x000000ffff607224 */ /* 0x000fca00078e0a60 */
[----:B------:R-:W-:Y:S01]  /*5630*/  PRMT R97, R96, 0x7710, RZ ;  /* 0x0000771060617816 */ /* 0x000fe200000000ff */
[----:B------:R-:W-:-:S04]  /*5640*/  IMAD R96, R95, 0x13, R0 ;  /* 0x000000135f607824 */ /* 0x000fc800078e0200 */
[----:B------:R-:W-:-:S05]  /*5650*/  IMAD.IADD R99, R94, 0x1, R97 ;  /* 0x000000015e637824 */ /* 0x000fca00078e0261 */
[----:B------:R-:W-:-:S05]  /*5660*/  LOP3.LUT R97, R99, 0xffff, RZ, 0xc0, !PT ;  /* 0x0000ffff63617812 */ /* 0x000fca00078ec0ff */
[----:B------:R-:W-:-:S05]  /*5670*/  IMAD.IADD R98, R96, 0x1, R97 ;  /* 0x0000000160627824 */ /* 0x000fca00078e0261 */
[----:B------:R-:W2:Y:S02]  /*5680*/  LDL.U8 R95, [R98] ;  /* 0x00000000625f7983 */ /* 0x000ea40000100000 */
[----:B--2---:R-:W-:-:S13]  /*5690*/  ISETP.NE.AND P0, PT, R95, 0x2d, PT ;  /* 0x0000002d5f00780c */ /* 0x004fda0003f05270 */
[----:B------:R-:W-:Y:S05]  /*56a0*/  @P0 BRA `(.L_x_26) ;  /* 0xffffffcc00b80947 */ /* 0x000fea000383ffff */
[----:B------:R-:W-:Y:S05]  /*56b0*/  BSYNC.RECONVERGENT B1 ;  /* 0x0000000000017941 */ /* 0x000fea0003800200 */
.L_x_14:
[----:B------:R0:W-:Y:S01]  /*56c0*/  STL.U8 [R98], R105 ;  /* 0x0000006962007387 */ /* 0x0001e20000100000 */
[----:B------:R-:W-:Y:S01]  /*56d0*/  PRMT R109, R99, 0x9910, RZ ;  /* 0x00009910636d7816 */ /* 0x000fe200000000ff */
[----:B------:R-:W-:Y:S01]  /*56e0*/  IMAD.MOV.U32 R95, RZ, RZ, 0x70 ;  /* 0x00000070ff5f7424 */ /* 0x000fe200078e00ff */
[----:B------:R-:W-:Y:S01]  /*56f0*/  LOP3.LUT R99, R105, 0xff, RZ, 0xc0, !PT ;  /* 0x000000ff69637812 */ /* 0x000fe200078ec0ff */
[----:B------:R-:W-:Y:S01]  /*5700*/  BSSY.RECONVERGENT B1, `(.L_x_27) ;  /* 0x0000042000017945 */ /* 0x000fe20003800200 */
[----:B------:R-:W-:-:S03]  /*5710*/  ISETP.NE.AND P2, PT, R109, RZ, PT ;  /* 0x000000ff6d00720c */ /* 0x000fc60003f45270 */
[----:B------:R-:W-:Y:S01]  /*5720*/  BSSY.RELIABLE B2, `(.L_x_28) ;  /* 0x0000023000027945 */ /* 0x000fe20003800100 */
[----:B------:R-:W-:-:S04]  /*5730*/  ISETP.NE.AND P0, PT, R99, 0x62, PT ;  /* 0x000000626300780c */ /* 0x000fc80003f05270 */
[----:B------:R-:W-:-:S05]  /*5740*/  SEL R95, R95, 0x62, !P0 ;  /* 0x000000625f5f7807 */ /* 0x000fca0004000000 */
[----:B0-----:R-:W-:Y:S05]  /*5750*/  @!P2 BRA `(.L_x_29) ;  /* 0x00000000007ca947 */ /* 0x001fea0003800000 */
[----:B------:R-:W-:-:S05]  /*5760*/  IADD3 R111, PT, PT, R96, -0x1, R97 ;  /* 0xffffffff606f7810 */ /* 0x000fca0007ffe061 */
[----:B------:R-:W2:Y:S01]  /*5770*/  LDL.U8 R108, [R111] ;  /* 0x000000006f6c7983 */ /* 0x000ea20000100000 */
[----:B------:R-:W-:Y:S01]  /*5780*/  BSSY.RECONVERGENT B3, `(.L_x_30) ;  /* 0x000001a000037945 */ /* 0x000fe20003800200 */
[----:B------:R-:W-:Y:S02]  /*5790*/  ISETP.GT.U32.AND P1, PT, R97, 0x11, PT ;  /* 0x000000116100780c */ /* 0x000fe40003f24070 */
[----:B------:R-:W-:Y:S02]  /*57a0*/  PLOP3.LUT P0, PT, PT, PT, PT, 0x8, 0x80 ;  /* 0x000000000080781c */ /* 0x000fe40003f0e170 */
[----:B--2---:R-:W-:-:S13]  /*57b0*/  ISETP.NE.AND P3, PT, R108, R95, PT ;  /* 0x0000005f6c00720c */ /* 0x004fda0003f65270 */
[----:B------:R-:W-:Y:S05]  /*57c0*/  @P3 BRA `(.L_x_31) ;  /* 0x0000000000543947 */ /* 0x000fea0003800000 */
[C---:B------:R-:W-:Y:S02]  /*57d0*/  ISETP.GT.U32.AND P5, PT, R94.reuse, 0x155, PT ;  /* 0x000001555e00780c */ /* 0x040fe40003fa4070 */
[----:B------:R-:W-:Y:S02]  /*57e0*/  ISETP.NE.AND P4, PT, R109, 0x1, PT ;  /* 0x000000016d00780c */ /* 0x000fe40003f85270 */
[----:B------:R-:W-:-:S09]  /*57f0*/  ISETP.GE.U32.AND P3, PT, R94, 0x13, PT ;  /* 0x000000135e00780c */ /* 0x000fd20003f66070 */
[----:B------:R-:W2:Y:S02]  /*5800*/  @!P5 LDL.U8 R110, [R111+0x13] ;  /* 0x000013006f6ed983 */ /* 0x000ea40000100000 */
[----:B------:R-:W-:Y:S02]  /*5810*/  @P4 IADD3 R108, PT, PT, R96, -0x2, R97 ;  /* 0xfffffffe606c4810 */ /* 0x000fe40007ffe061 */
[----:B------:R-:W3:Y:S04]  /*5820*/  @P3 LDL.U8 R112, [R111+-0x13] ;  /* 0xffffed006f703983 */ /* 0x000ee80000100000 */
[----:B------:R-:W4:Y:S01]  /*5830*/  @P4 LDL.U8 R108, [R108] ;  /* 0x000000006c6c4983 */ /* 0x000f220000100000 */
[----:B------:R-:W-:Y:S02]  /*5840*/  IMAD.MOV.U32 R105, RZ, RZ, 0x2 ;  /* 0x00000002ff697424 */ /* 0x000fe400078e00ff */
[----:B------:R-:W-:Y:S01]  /*5850*/  IMAD.MOV.U32 R107, RZ, RZ, 0x1 ;  /* 0x00000001ff6b7424 */ /* 0x000fe200078e00ff */
[----:B--2---:R-:W-:Y:S01]  /*5860*/  @!P5 ISETP.NE.AND P6, PT, R110, R99, PT ;  /* 0x000000636e00d20c */ /* 0x004fe20003fc5270 */
[----:B------:R-:W-:-:S03]  /*5870*/  IMAD.MOV.U32 R110, RZ, RZ, 0x1 ;  /* 0x00000001ff6e7424 */ /* 0x000fc600078e00ff */
[----:B------:R-:W-:Y:S02]  /*5880*/  @!P5 SEL R110, RZ, 0x1, P6 ;  /* 0x00000001ff6ed807 */ /* 0x000fe40003000000 */
[-C--:B---3--:R-:W-:Y:S01]  /*5890*/  @P3 ISETP.NE.AND P6, PT, R112, R99.reuse, PT ;  /* 0x000000637000320c */ /* 0x088fe20003fc5270 */
[----:B------:R-:W-:Y:S01]  /*58a0*/  @P4 IMAD.MOV.U32 R112, RZ, RZ, 0x2 ;  /* 0x00000002ff704424 */ /* 0x000fe200078e00ff */
[----:B----4-:R-:W-:Y:S02]  /*58b0*/  @P4 ISETP.NE.AND P5, PT, R108, R99, PT ;  /* 0x000000636c00420c */ /* 0x010fe40003fa5270 */
[----:B------:R-:W-:Y:S02]  /*58c0*/  @P3 SEL R107, RZ, 0x1, P6 ;  /* 0x00000001ff6b3807 */ /* 0x000fe40003000000 */
[----:B------:R-:W-:-:S04]  /*58d0*/  @P4 SEL R105, R112, 0x1, !P5 ;  /* 0x0000000170694807 */ /* 0x000fc80006800000 */
[----:B------:R-:W-:-:S04]  /*58e0*/  IADD3 R105, PT, PT, R107, R105, R110 ;  /* 0x000000696b697210 */ /* 0x000fc80007ffe06e */
[----:B------:R-:W-:Y:S01]  /*58f0*/  ISETP.NE.AND P3, PT, R105, 0x4, PT ;  /* 0x000000046900780c */ /* 0x000fe20003f65270 */
[----:B------:R-:W-:-:S12]  /*5900*/  IMAD.MOV.U32 R105, RZ, RZ, 0x2d ;  /* 0x0000002dff697424 */ /* 0x000fd800078e00ff */
[----:B------:R0:W-:Y:S02]  /*5910*/  @!P3 STL.U8 [R111], R105 ;  /* 0x000000696f00b387 */ /* 0x0001e40000100000 */
.L_x_31:
[----:B------:R-:W-:Y:S05]  /*5920*/  BSYNC.RECONVERGENT B3 ;  /* 0x0000000000037941 */ /* 0x000fea0003800200 */
.L_x_30:
[----:B------:R-:W-:Y:S05]  /*5930*/  @P1 BREAK.RELIABLE B2 ;  /* 0x0000000000021942 */ /* 0x000fea0003800100 */
[----:B------:R-:W-:Y:S05]  /*5940*/  @P1 BRA `(.L_x_32) ;  /* 0x0000000000741947 */ /* 0x000fea0003800000 */
.L_x_29:
[----:B------:R-:W-:Y:S05]  /*5950*/  BSYNC.RELIABLE B2 ;  /* 0x0000000000027941 */ /* 0x000fea0003800100 */
.L_x_28:
[----:B------:R-:W2:Y:S01]  /*5960*/  LDL.U8 R108, [R98+0x1] ;  /* 0x00000100626c7983 */ /* 0x000ea20000100000 */
[----:B------:R-:W-:Y:S02]  /*5970*/  PLOP3.LUT P0, PT, PT, PT, PT, 0x80, 0x8 ;  /* 0x000000000008781c */ /* 0x000fe40003f0f070 */
[----:B--2---:R-:W-:-:S13]  /*5980*/  ISETP.NE.AND P1, PT, R108, R95, PT ;  /* 0x0000005f6c00720c */ /* 0x004fda0003f25270 */
[----:B------:R-:W-:Y:S05]  /*5990*/  @P1 BRA `(.L_x_32) ;  /* 0x0000000000601947 */ /* 0x000fea0003800000 */
[----:B------:R-:W-:Y:S01]  /*59a0*/  ISETP.NE.AND P5, PT, R109, 0x11, PT ;  /* 0x000000116d00780c */ /* 0x000fe20003fa5270 */
[----:B------:R-:W2:Y:S01]  /*59b0*/  LDL.U8 R110, [R98] ;  /* 0x00000000626e7983 */ /* 0x000ea20000100000 */
[C---:B------:R-:W-:Y:S02]  /*59c0*/  ISETP.GT.U32.AND P1, PT, R94.reuse, 0x155, PT ;  /* 0x000001555e00780c */ /* 0x040fe40003f24070 */
[----:B------:R-:W-:-:S09]  /*59d0*/  ISETP.GE.U32.AND P3, PT, R94, 0x13, PT ;  /* 0x000000135e00780c */ /* 0x000fd20003f66070 */
[----:B------:R-:W3:Y:S04]  /*59e0*/  @P5 LDL.U8 R108, [R98+0x2] ;  /* 0x00000200626c5983 */ /* 0x000ee80000100000 */
[----:B------:R-:W4:Y:S04]  /*59f0*/  @!P1 LDL.U8 R112, [R98+0x14] ;  /* 0x0000140062709983 */ /* 0x000f280000100000 */
[----:B------:R-:W5:Y:S01]  /*5a00*/  @P3 LDL.U8 R114, [R98+-0x12] ;  /* 0xffffee0062723983 */ /* 0x000f620000100000 */
[----:B0-----:R-:W-:Y:S01]  /*5a10*/  IMAD.MOV.U32 R105, RZ, RZ, 0x1 ;  /* 0x00000001ff697424 */ /* 0x001fe200078e00ff */
[----:B--2---:R-:W-:-:S02]  /*5a20*/  ISETP.NE.AND P4, PT, R110, R99, PT ;  /* 0x000000636e00720c */ /* 0x004fc40003f85270 */
[----:B---3--:R-:W-:-:S04]  /*5a30*/  @P5 ISETP.NE.AND P6, PT, R108, R99, PT ;  /* 0x000000636c00520c */ /* 0x008fc80003fc5270 */
[----:B------:R-:W-:Y:S02]  /*5a40*/  @P5 SEL R105, RZ, 0x1, P6 ;  /* 0x00000001ff695807 */ /* 0x000fe40003000000 */
[-C--:B----4-:R-:W-:Y:S01]  /*5a50*/  @!P1 ISETP.NE.AND P5, PT, R112, R99.reuse, PT ;  /* 0x000000637000920c */ /* 0x090fe20003fa5270 */
[----:B------:R-:W-:Y:S02]  /*5a60*/  IMAD.MOV.U32 R108, RZ, RZ, 0x1 ;  /* 0x00000001ff6c7424 */ /* 0x000fe400078e00ff */
[----:B------:R-:W-:Y:S01]  /*5a70*/  VIADD R107, R105, 0x1 ;  /* 0x00000001696b7836 */ /* 0x000fe20000000000 */
[----:B------:R-:W-:Y:S01]  /*5a80*/  @!P1 SEL R108, RZ, 0x1, P5 ;  /* 0x00000001ff6c9807 */ /* 0x000fe20002800000 */
[----:B------:R-:W-:Y:S01]  /*5a90*/  @P4 IMAD.MOV R107, RZ, RZ, R105 ;  /* 0x000000ffff6b4224 */ /* 0x000fe200078e0269 */
[----:B-----5:R-:W-:Y:S01]  /*5aa0*/  @P3 ISETP.NE.AND P4, PT, R114, R99, PT ;  /* 0x000000637200320c */ /* 0x020fe20003f85270 */
[----:B------:R-:W-:Y:S02]  /*5ab0*/  IMAD.MOV.U32 R105, RZ, RZ, 0x1 ;  /* 0x00000001ff697424 */ /* 0x000fe400078e00ff */
[----:B------:R-:W-:Y:S01]  /*5ac0*/  IMAD.IADD R108, R107, 0x1, R108 ;  /* 0x000000016b6c7824 */ /* 0x000fe200078e026c */
[----:B------:R-:W-:-:S05]  /*5ad0*/  @P3 SEL R105, RZ, 0x1, P4 ;  /* 0x00000001ff693807 */ /* 0x000fca0002000000 */
[----:B------:R-:W-:-:S05]  /*5ae0*/  IMAD.IADD R105, R108, 0x1, R105 ;  /* 0x000000016c697824 */ /* 0x000fca00078e0269 */
[----:B------:R-:W-:Y:S01]  /*5af0*/  ISETP.NE.AND P1, PT, R105, 0x4, PT ;  /* 0x000000046900780c */ /* 0x000fe20003f25270 */
[----:B------:R-:W-:-:S12]  /*5b00*/  IMAD.MOV.U32 R105, RZ, RZ, 0x2d ;  /* 0x0000002dff697424 */ /* 0x000fd800078e00ff */
[----:B------:R1:W-:Y:S02]  /*5b10*/  @!P1 STL.U8 [R98+0x1], R105 ;  /* 0x0000016962009387 */ /* 0x0003e40000100000 */
.L_x_32:
[----:B------:R-:W-:Y:S05]  /*5b20*/  BSYNC.RECONVERGENT B1 ;  /* 0x0000000000017941 */ /* 0x000fea0003800200 */
.L_x_27:
[----:B------:R-:W-:Y:S01]  /*5b30*/  ISETP.GE.U32.AND P3, PT, R94, 0x13, PT ;  /* 0x000000135e00780c */ /* 0x000fe20003f66070 */
[----:B------:R-:W-:Y:S04]  /*5b40*/  BSSY.RECONVERGENT B1, `(.L_x_33) ;  /* 0x0000040000017945 */ /* 0x000fe80003800200 */
[----:B------:R-:W-:Y:S08]  /*5b50*/  BSSY.RELIABLE B2, `(.L_x_34) ;  /* 0x0000023000027945 */ /* 0x000ff00003800100 */
[----:B------:R-:W-:Y:S05]  /*5b60*/  @!P3 BRA `(.L_x_35) ;  /* 0x000000000084b947 */ /* 0x000fea0003800000 */
[----:B------:R-:W2:Y:S01]  /*5b70*/  LDL.U8 R108, [R98+-0x13] ;  /* 0xffffed00626c7983 */ /* 0x000ea20000100000 */
[----:B------:R-:W-:Y:S01]  /*5b80*/  BSSY.RECONVERGENT B3, `(.L_x_36) ;  /* 0x000001d000037945 */ /* 0x000fe20003800200 */
[----:B------:R-:W-:Y:S02]  /*5b90*/  ISETP.GT.U32.AND P4, PT, R94, 0x155, PT ;  /* 0x000001555e00780c */ /* 0x000fe40003f84070 */
[----:B------:R-:W-:Y:S02]  /*5ba0*/  PLOP3.LUT P1, PT, PT, PT, PT, 0x8, 0x80 ;  /* 0x000000000080781c */ /* 0x000fe40003f2e170 */
[----:B--2---:R-:W-:-:S13]  /*5bb0*/  ISETP.NE.AND P5, PT, R108, R95, PT ;  /* 0x0000005f6c00720c */ /* 0x004fda0003fa5270 */
[----:B------:R-:W-:Y:S05]  /*5bc0*/  @P5 BRA `(.L_x_37) ;  /* 0x0000000000605947 */ /* 0x000fea0003800000 */
[----:B01----:R-:W-:Y:S01]  /*5bd0*/  VIADD R105, R94, 0xffffffed ;  /* 0xffffffed5e697836 */ /* 0x003fe20000000000 */
[----:B------:R-:W-:Y:S01]  /*5be0*/  @P2 IADD3 R110, PT, PT, R96, -0x1, R97 ;  /* 0xffffffff606e2810 */ /* 0x000fe20007ffe061 */
[----:B------:R-:W2:Y:S03]  /*5bf0*/  @P0 LDL.U8 R108, [R98+-0x12] ;  /* 0xffffee00626c0983 */ /* 0x000ea60000100000 */
[----:B------:R-:W-:Y:S01]  /*5c00*/  ISETP.GE.U32.AND P5, PT, R105, 0x13, PT ;  /* 0x000000136900780c */ /* 0x000fe20003fa6070 */
[----:B------:R-:W3:Y:S04]  /*5c10*/  LDL.U8 R112, [R98] ;  /* 0x0000000062707983 */ /* 0x000ee80000100000 */
[----:B------:R-:W4:Y:S08]  /*5c20*/  @P2 LDL.U8 R110, [R110+-0x13] ;  /* 0xffffed006e6e2983 */ /* 0x000f300000100000 */
[----:B------:R-:W5:Y:S01]  /*5c30*/  @P5 LDL.U8 R114, [R98+-0x26] ;  /* 0xffffda0062725983 */ /* 0x000f620000100000 */
[----:B------:R-:W-:Y:S01]  /*5c40*/  IMAD.MOV.U32 R105, RZ, RZ, 0x1 ;  /* 0x00000001ff697424 */ /* 0x000fe200078e00ff */
[----:B-----5:R-:W-:Y:S01]  /*5c50*/  @P5 ISETP.NE.AND P6, PT, R114, R99, PT ;  /* 0x000000637200520c */ /* 0x020fe20003fc5270 */
[----:B------:R-:W-:-:S03]  /*5c60*/  IMAD.MOV.U32 R114, RZ, RZ, 0x1 ;  /* 0x00000001ff727424 */ /* 0x000fc600078e00ff */
[----:B------:R-:W-:Y:S02]  /*5c70*/  @P5 SEL R114, RZ, 0x1, P6 ;  /* 0x00000001ff725807 */ /* 0x000fe40003000000 */
[-C--:B--2---:R-:W-:Y:S02]  /*5c80*/  @P0 ISETP.NE.AND P6, PT, R108, R99.reuse, PT ;  /* 0x000000636c00020c */ /* 0x084fe40003fc5270 */
[-C--:B----4-:R-:W-:Y:S02]  /*5c90*/  @P2 ISETP.NE.AND P5, PT, R110, R99.reuse, PT ;  /* 0x000000636e00220c */ /* 0x090fe40003fa5270 */
[----:B------:R-:W-:Y:S02]  /*5ca0*/  @P0 SEL R105, RZ, 0x1, P6 ;  /* 0x00000001ff690807 */ /* 0x000fe40003000000 */
[----:B---3--:R-:W-:Y:S01]  /*5cb0*/  ISETP.NE.AND P6, PT, R112, R99, PT ;  /* 0x000000637000720c */ /* 0x008fe20003fc5270 */
[----:B------:R-:W-:Y:S01]  /*5cc0*/  IMAD.MOV.U32 R108, RZ, RZ, 0x1 ;  /* 0x00000001ff6c7424 */ /* 0x000fe200078e00ff */
[----:B------:R-:W-:-:S05]  /*5cd0*/  @P2 SEL R108, RZ, 0x1, P5 ;  /* 0x00000001ff6c2807 */ /* 0x000fca0002800000 */
[----:B------:R-:W-:-:S04]  /*5ce0*/  IMAD.IADD R105, R108, 0x1, R105 ;  /* 0x000000016c697824 */ /* 0x000fc800078e0269 */
[----:B------:R-:W-:Y:S02]  /*5cf0*/  VIADD R107, R105, 0x1 ;  /* 0x00000001696b7836 */ /* 0x000fe40000000000 */
[----:B------:R-:W-:-:S04]  /*5d00*/  @P6 IMAD.MOV R107, RZ, RZ, R105 ;  /* 0x000000ffff6b6224 */ /* 0x000fc800078e0269 */
[----:B------:R-:W-:-:S05]  /*5d10*/  IMAD.IADD R107, R107, 0x1, R114 ;  /* 0x000000016b6b7824 */ /* 0x000fca00078e0272 */
[----:B------:R-:W-:Y:S01]  /*5d20*/  ISETP.NE.AND P5, PT, R107, 0x4, PT ;  /* 0x000000046b00780c */ /* 0x000fe20003fa5270 */
[----:B------:R-:W-:-:S12]  /*5d30*/  IMAD.MOV.U32 R105, RZ, RZ, 0x2d ;  /* 0x0000002dff697424 */ /* 0x000fd800078e00ff */
[----:B------:R2:W-:Y:S02]  /*5d40*/  @!P5 STL.U8 [R98+-0x13], R105 ;  /* 0xffffed696200d387 */ /* 0x0005e40000100000 */
.L_x_37:
[----:B------:R-:W-:Y:S05]  /*5d50*/  BSYNC.RECONVERGENT B3 ;  /* 0x0000000000037941 */ /* 0x000fea0003800200 */
.L_x_36:
[----:B------:R-:W-:Y:S05]  /*5d60*/  @P4 BREAK.RELIABLE B2 ;  /* 0x0000000000024942 */ /* 0x000fea0003800100 */
[----:B------:R-:W-:Y:S05]  /*5d70*/  @P4 BRA `(.L_x_38) ;  /* 0x0000000000704947 */ /* 0x000fea0003800000 */
.L_x_35:
[----:B------:R-:W-:Y:S05]  /*5d80*/  BSYNC.RELIABLE B2 ;  /* 0x0000000000027941 */ /* 0x000fea0003800100 */
.L_x_34:
[----:B------:R-:W3:Y:S01]  /*5d90*/  LDL.U8 R108, [R98+0x13] ;  /* 0x00001300626c7983 */ /* 0x000ee20000100000 */
[----:B------:R-:W-:Y:S02]  /*5da0*/  PLOP3.LUT P1, PT, PT, PT, PT, 0x80, 0x8 ;  /* 0x000000000008781c */ /* 0x000fe40003f2f070 */
[----:B---3--:R-:W-:-:S13]  /*5db0*/  ISETP.NE.AND P4, PT, R108, R95, PT ;  /* 0x0000005f6c00720c */ /* 0x008fda0003f85270 */
[----:B------:R-:W-:Y:S05]  /*5dc0*/  @P4 BRA `(.L_x_38) ;  /* 0x00000000005c4947 */ /* 0x000fea0003800000 */
[----:B------:R-:W-:Y:S01]  /*5dd0*/  VIADD R94, R94, 0xfffffebd ;  /* 0xfffffebd5e5e7836 */ /* 0x000fe20000000000 */
[----:B------:R-:W-:Y:S01]  /*5de0*/  @P2 IADD3 R108, PT, PT, R96, -0x1, R97 ;  /* 0xffffffff606c2810 */ /* 0x000fe20007ffe061 */
[----:B------:R-:W3:Y:S03]  /*5df0*/  LDL.U8 R112, [R98] ;  /* 0x0000000062707983 */ /* 0x000ee60000100000 */
[----:B------:R-:W-:Y:S02]  /*5e00*/  ISETP.GE.U32.AND P4, PT, R94, 0x13, PT ;  /* 0x000000135e00780c */ /* 0x000fe40003f86070 */
[----:B------:R-:W4:Y:S04]  /*5e10*/  @P0 LDL.U8 R94, [R98+0x14] ;  /* 0x00001400625e0983 */ /* 0x000f280000100000 */
[----:B------:R-:W5:Y:S07]  /*5e20*/  @P2 LDL.U8 R108, [R108+0x13] ;  /* 0x000013006c6c2983 */ /* 0x000f6e0000100000 */
[----:B------:R-:W3:Y:S01]  /*5e30*/  @P4 LDL.U8 R110, [R98+0x26] ;  /* 0x00002600626e4983 */ /* 0x000ee20000100000 */
[----:B012---:R-:W-:-:S02]  /*5e40*/  IMAD.MOV.U32 R105, RZ, RZ, 0x1 ;  /* 0x00000001ff697424 */ /* 0x007fc400078e00ff */
[----:B------:R-:W-:Y:S01]  /*5e50*/  IMAD.MOV.U32 R107, RZ, RZ, 0x1 ;  /* 0x00000001ff6b7424 */ /* 0x000fe200078e00ff */
[-C--:B----4-:R-:W-:Y:S01]  /*5e60*/  @P0 ISETP.NE.AND P6, PT, R94, R99.reuse, PT ;  /* 0x000000635e00020c */ /* 0x090fe20003fc5270 */
[----:B------:R-:W-:Y:S01]  /*5e70*/  IMAD.MOV.U32 R94, RZ, RZ, 0x1 ;  /* 0x00000001ff5e7424 */ /* 0x000fe200078e00ff */
[-C--:B-----5:R-:W-:Y:S02]  /*5e80*/  @P2 ISETP.NE.AND P5, PT, R108, R99.reuse, PT ;  /* 0x000000636c00220c */ /* 0x0a0fe40003fa5270 */
[----:B------:R-:W-:Y:S02]  /*5e90*/  @P0 SEL R94, RZ, 0x1, P6 ;  /* 0x00000001ff5e0807 */ /* 0x000fe40003000000 */
[----:B------:R-:W-:Y:S02]  /*5ea0*/  @P2 SEL R105, RZ, 0x1, P5 ;  /* 0x00000001ff692807 */ /* 0x000fe40002800000 */
[-C--:B---3--:R-:W-:Y:S02]  /*5eb0*/  ISETP.NE.AND P5, PT, R112, R99.reuse, PT ;  /* 0x000000637000720c */ /* 0x088fe40003fa5270 */
[----:B------:R-:W-:-:S04]  /*5ec0*/  @P4 ISETP.NE.AND P6, PT, R110, R99, PT ;  /* 0x000000636e00420c */ /* 0x000fc80003fc5270 */
[----:B------:R-:W-:-:S04]  /*5ed0*/  @P4 SEL R107, RZ, 0x1, P6 ;  /* 0x00000001ff6b4807 */ /* 0x000fc80003000000 */
[----:B------:R-:W-:-:S05]  /*5ee0*/  IADD3 R94, PT, PT, R107, R105, R94 ;  /* 0x000000696b5e7210 */ /* 0x000fca0007ffe05e */
[----:B------:R-:W-:Y:S02]  /*5ef0*/  VIADD R99, R94, 0x1 ;  /* 0x000000015e637836 */ /* 0x000fe40000000000 */
[----:B------:R-:W-:-:S05]  /*5f00*/  @P5 IMAD.MOV R99, RZ, RZ, R94 ;  /* 0x000000ffff635224 */ /* 0x000fca00078e025e */
[----:B------:R-:W-:Y:S01]  /*5f10*/  ISETP.NE.AND P4, PT, R99, 0x4, PT ;  /* 0x000000046300780c */ /* 0x000fe20003f85270 */
[----:B------:R-:W-:-:S12]  /*5f20*/  IMAD.MOV.U32 R94, RZ, RZ, 0x2d ;  /* 0x0000002dff5e7424 */ /* 0x000fd800078e00ff */
[----:B------:R3:W-:Y:S02]  /*5f30*/  @!P4 STL.U8 [R98+0x13], R94 ;  /* 0x0000135e6200c387 */ /* 0x0007e40000100000 */
.L_x_38:
[----:B------:R-:W-:Y:S05]  /*5f40*/  BSYNC.RECONVERGENT B1 ;  /* 0x0000000000017941 */ /* 0x000fea0003800200 */
.L_x_33:
[----:B------:R-:W-:Y:S01]  /*5f50*/  @P2 IADD3 R99, PT, PT, R96, -0x1, R97 ;  /* 0xffffffff60632810 */ /* 0x000fe20007ffe061 */
[----:B---3--:R-:W3:Y:S04]  /*5f60*/  @P0 LDL.U8 R94, [R98+0x1] ;  /* 0x00000100625e0983 */ /* 0x008ee80000100000 */
[----:B------:R4:W5:Y:S04]  /*5f70*/  @P2 LDL.U8 R96, [R99] ;  /* 0x0000000063602983 */ /* 0x0009680000100000 */
[----:B------:R-:W2:Y:S04]  /*5f80*/  @P1 LDL.U8 R110, [R98+0x13] ;  /* 0x00001300626e1983 */ /* 0x000ea80000100000 */
[----:B------:R-:W2:Y:S01]  /*5f90*/  @P3 LDL.U8 R108, [R98+-0x13] ;  /* 0xffffed00626c3983 */ /* 0x000ea20000100000 */
[----:B------:R-:W-:-:S02]  /*5fa0*/  IMAD.MOV.U32 R97, RZ, RZ, 0x1 ;  /* 0x00000001ff617424 */ /* 0x000fc400078e00ff */
[----:B----4-:R-:W-:Y:S01]  /*5fb0*/  IMAD.MOV.U32 R99, RZ, RZ, 0x1 ;  /* 0x00000001ff637424 */ /* 0x010fe200078e00ff */
[-C--:B---3--:R-:W-:Y:S01]  /*5fc0*/  @P0 ISETP.NE.AND P6, PT, R94, R95.reuse, PT ;  /* 0x0000005f5e00020c */ /* 0x088fe20003fc5270 */
[----:B------:R-:W-:Y:S01]  /*5fd0*/  IMAD.MOV.U32 R94, RZ, RZ, 0x1 ;  /* 0x00000001ff5e7424 */ /* 0x000fe200078e00ff */
[-C--:B-----5:R-:W-:Y:S01]  /*5fe0*/  @P2 ISETP.NE.AND P4, PT, R96, R95.reuse, PT ;  /* 0x0000005f6000220c */ /* 0x0a0fe20003f85270 */
[----:B------:R-:W-:Y:S01]  /*5ff0*/  IMAD.MOV.U32 R96, RZ, RZ, 0x1 ;  /* 0x00000001ff607424 */ /* 0x000fe200078e00ff */
[-C--:B--2---:R-:W-:Y:S02]  /*6000*/  @P1 ISETP.NE.AND P5, PT, R110, R95.reuse, PT ;  /* 0x0000005f6e00120c */ /* 0x084fe40003fa5270 */
[----:B------:R-:W-:Y:S02]  /*6010*/  @P0 SEL R94, RZ, 0x1, P6 ;  /* 0x00000001ff5e0807 */ /* 0x000fe40003000000 */
[----:B------:R-:W-:Y:S02]  /*6020*/  @P3 ISETP.NE.AND P0, PT, R108, R95, PT ;  /* 0x0000005f6c00320c */ /* 0x000fe40003f05270 */
[----:B------:R-:W-:-:S02]  /*6030*/  @P1 SEL R96, RZ, 0x1, P5 ;  /* 0x00000001ff601807 */ /* 0x000fc40002800000 */
[----:B------:R-:W-:Y:S02]  /*6040*/  @P2 SEL R97, RZ, 0x1, P4 ;  /* 0x00000001ff612807 */ /* 0x000fe40002000000 */
[----:B------:R-:W-:Y:S02]  /*6050*/  @P3 SEL R99, RZ, 0x1, P0 ;  /* 0x00000001ff633807 */ /* 0x000fe40000000000 */
[----:B------:R-:W-:-:S05]  /*6060*/  IADD3 R94, PT, PT, R96, R97, R94 ;  /* 0x00000061605e7210 */ /* 0x000fca0007ffe05e */
[----:B------:R-:W-:-:S05]  /*6070*/  IMAD.IADD R99, R94, 0x1, R99 ;  /* 0x000000015e637824 */ /* 0x000fca00078e0263 */
[----:B------:R-:W-:Y:S01]  /*6080*/  ISETP.NE.AND P0, PT, R99, 0x4, PT ;  /* 0x000000046300780c */ /* 0x000fe20003f05270 */
[----:B------:R-:W-:-:S12]  /*6090*/  IMAD.MOV.U32 R96, RZ, RZ, 0x2d ;  /* 0x0000002dff607424 */ /* 0x000fd800078e00ff */
[----:B------:R2:W-:Y:S01]  /*60a0*/  @!P0 STL.U8 [R98], R96 ;  /* 0x0000006062008387 */ /* 0x0005e20000100000 */
[----:B------:R-:W-:Y:S02]  /*60b0*/  IMAD.MOV.U32 R94, RZ, RZ, RZ ;  /* 0x000000ffff5e7224 */ /* 0x000fe400078e00ff */
[----:B------:R-:W-:Y:S02]  /*60c0*/  IMAD.MOV.U32 R99, RZ, RZ, RZ ;  /* 0x000000ffff637224 */ /* 0x000fe400078e00ff */
[----:B------:R-:W-:-:S07]  /*60d0*/  IMAD.MOV.U32 R97, RZ, RZ, RZ ;  /* 0x000000ffff617224 */ /* 0x000fce00078e00ff */
.L_x_39:
[----:B------:R-:W-:-:S05]  /*60e0*/  IMAD R118, R99, 0x13, R0 ;  /* 0x0000001363767824 */ /* 0x000fca00078e0200 */
[----:B-12---:R-:W2:Y:S04]  /*60f0*/  LDL.U8 R98, [R118] ;  /* 0x0000000076627983 */ /* 0x006ea80000100000 */
[----:B------:R-:W3:Y:S04]  /*6100*/  LDL.U8 R119, [R118+0x1] ;  /* 0x0000010076777983 */ /* 0x000ee80000100000 */
[----:B------:R-:W4:Y:S04]  /*6110*/  LDL.U8 R96, [R118+0x2] ;  /* 0x0000020076607983 */ /* 0x000f280000100000 */
[----:B------:R-:W5:Y:S04]  /*6120*/  LDL.U8 R116, [R118+0x3] ;  /* 0x0000030076747983 */ /* 0x000f680000100000 */
[----:B------:R-:W5:Y:S04]  /*6130*/  LDL.U8 R115, [R118+0x4] ;  /* 0x0000040076737983 */ /* 0x000f680000100000 */
[----:B------:R-:W5:Y:S04]  /*6140*/  LDL.U8 R114, [R118+0x5] ;  /* 0x0000050076727983 */ /* 0x000f680000100000 */
[----:B------:R-:W5:Y:S04]  /*6150*/  LDL.U8 R113, [R118+0x6] ;  /* 0x0000060076717983 */ /* 0x000f680000100000 */
[----:B------:R-:W5:Y:S04]  /*6160*/  LDL.U8 R112, [R118+0x7] ;  /* 0x0000070076707983 */ /* 0x000f680000100000 */
[----:B0-----:R-:W5:Y:S04]  /*6170*/  LDL.U8 R111, [R118+0x8] ;  /* 0x00000800766f7983 */ /* 0x001f680000100000 */
[----:B------:R-:W5:Y:S04]  /*6180*/  LDL.U8 R110, [R118+0x9] ;  /* 0x00000900766e7983 */ /* 0x000f680000100000 */
[----:B------:R-:W5:Y:S04]  /*6190*/  LDL.U8 R109, [R118+0xa] ;  /* 0x00000a00766d7983 */ /* 0x000f680000100000 */
[----:B------:R-:W5:Y:S04]  /*61a0*/  LDL.U8 R108, [R118+0xb] ;  /* 0x00000b00766c7983 */ /* 0x000f680000100000 */
[----:B------:R-:W5:Y:S04]  /*61b0*/  LDL.U8 R107, [R118+0xc] ;  /* 0x00000c00766b7983 */ /* 0x000f680000100000 */
[----:B------:R-:W5:Y:S04]  /*61c0*/  LDL.U8 R105, [R118+0xd] ;  /* 0x00000d0076697983 */ /* 0x000f680000100000 */
[----:B------:R-:W5:Y:S01]  /*61d0*/  LDL.U8 R121, [R118+0x12] ;  /* 0x0000120076797983 */ /* 0x000f620000100000 */
[----:B--2---:R-:W-:-:S04]  /*61e0*/  ISETP.NE.AND P0, PT, R98, 0x2d, PT ;  /* 0x0000002d6200780c */ /* 0x004fc80003f05270 */
[C---:B------:R-:W-:Y:S02]  /*61f0*/  ISETP.NE.AND P2, PT, R98.reuse, 0x70, P0 ;  /* 0x000000706200780c */ /* 0x040fe40000745270 */
[C---:B---3--:R-:W-:Y:S02]  /*6200*/  ISETP.NE.AND P1, PT, R119.reuse, 0x2d, PT ;  /* 0x0000002d7700780c */ /* 0x048fe40003f25270 */
[----:B------:R-:W-:Y:S02]  /*6210*/  ISETP.NE.OR P3, PT, R98, 0x70, !P0 ;  /* 0x000000706200780c */ /* 0x000fe40004765670 */
[----:B------:R-:W2:Y:S01]  /*6220*/  LDL.U8 R98, [R118+0xe] ;  /* 0x00000e0076627983 */ /* 0x000ea20000100000 */
[----:B------:R-:W-:Y:S02]  /*6230*/  ISETP.NE.AND P4, PT, R119, 0x70, P1 ;  /* 0x000000707700780c */ /* 0x000fe40000f85270 */
[----:B------:R-:W-:-:S04]  /*6240*/  @P0 VIADD R117, R97, 0x1 ;  /* 0x0000000161750836 */ /* 0x000fc80000000000 */
[----:B------:R-:W-:Y:S01]  /*6250*/  @P2 IMAD.MOV R117, RZ, RZ, R97 ;  /* 0x000000ffff752224 */ /* 0x000fe200078e0261 */
[----:B------:R-:W-:-:S03]  /*6260*/  ISETP.NE.OR P2, PT, R119, 0x70, !P1 ;  /* 0x000000707700780c */ /* 0x000fc60004f45670 */
[----:B------:R-:W-:Y:S02]  /*6270*/  @P0 IMAD.MOV.U32 R97, RZ, RZ, R117 ;  /* 0x000000ffff610224 */ /* 0x000fe400078e0075 */
[----:B------:R-:W3:Y:S01]  /*6280*/  LDL.U8 R117, [R118+0xf] ;  /* 0x00000f0076757983 */ /* 0x000ee20000100000 */
[----:B------:R-:W-:Y:S02]  /*6290*/  @P0 VIADD R119, R94, 0x1 ;  /* 0x000000015e770836 */ /* 0x000fe40000000000 */
[----:B------:R-:W-:Y:S02]  /*62a0*/  @!P3 IMAD.MOV R119, RZ, RZ, R94 ;  /* 0x000000ffff77b224 */ /* 0x000fe400078e025e */
[----:B------:R-:W-:Y:S02]  /*62b0*/  @P1 VIADD R120, R97, 0x1 ;  /* 0x0000000161781836 */ /* 0x000fe40000000000 */
[----:B------:R-:W-:Y:S02]  /*62c0*/  @P4 IMAD.MOV R120, RZ, RZ, R97 ;  /* 0x000000ffff784224 */ /* 0x000fe400078e0261 */
[----:B------:R-:W-:-:S02]  /*62d0*/  @P0 IMAD.MOV.U32 R94, RZ, RZ, R119 ;  /* 0x000000ffff5e0224 */ /* 0x000fc400078e0077 */
[----:B------:R-:W3:Y:S01]  /*62e0*/  LDL.U8 R119, [R118+0x10] ;  /* 0x0000100076777983 */ /* 0x000ee20000100000 */
[----:B------:R-:W-:Y:S02]  /*62f0*/  @P1 IMAD.MOV.U32 R97, RZ, RZ, R120 ;  /* 0x000000ffff611224 */ /* 0x000fe400078e0078 */
[----:B------:R-:W-:Y:S02]  /*6300*/  @P1 VIADD R120, R94, 0x1 ;  /* 0x000000015e781836 */ /* 0x000fe40000000000 */
[----:B------:R-:W-:-:S04]  /*6310*/  @!P2 IMAD.MOV R120, RZ, RZ, R94 ;  /* 0x000000ffff78a224 */ /* 0x000fc800078e025e */
[----:B------:R-:W-:Y:S02]  /*6320*/  @P1 IMAD.MOV.U32 R94, RZ, RZ, R120 ;  /* 0x000000ffff5e1224 */ /* 0x000fe400078e0078 */
[----:B------:R-:W3:Y:S01]  /*6330*/  LDL.U8 R120, [R118+0x11] ;  /* 0x0000110076787983 */ /* 0x000ee20000100000 */
[----:B----4-:R-:W-:-:S04]  /*6340*/  ISETP.NE.AND P0, PT, R96, 0x2d, PT ;  /* 0x0000002d6000780c */ /* 0x010fc80003f05270 */
[C---:B------:R-:W-:Y:S02]  /*6350*/  ISETP.NE.AND P1, PT, R96.reuse, 0x70, P0 ;  /* 0x000000706000780c */ /* 0x040fe40000725270 */
[----:B------:R-:W-:-:S07]  /*6360*/  ISETP.NE.OR P2, PT, R96, 0x70, !P0 ;  /* 0x000000706000780c */ /* 0x000fce0004745670 */
[----:B------:R-:W-:-:S04]  /*6370*/  @P0 VIADD R96, R97, 0x1 ;  /* 0x0000000161600836 */ /* 0x000fc80000000000 */
[----:B------:R-:W-:Y:S01]  /*6380*/  @P1 IMAD.MOV R96, RZ, RZ, R97 ;  /* 0x000000ffff601224 */ /* 0x000fe200078e0261 */
[----:B-----5:R-:W-:-:S04]  /*6390*/  ISETP.NE.AND P1, PT, R116, 0x2d, PT ;  /* 0x0000002d7400780c */ /* 0x020fc80003f25270 */
[----:B------:R-:W-:Y:S01]  /*63a0*/  ISETP.NE.AND P3, PT, R116, 0x70, P1 ;  /* 0x000000707400780c */ /* 0x000fe20000f65270 */
[----:B------:R-:W-:Y:S02]  /*63b0*/  @P0 IMAD.MOV.U32 R97, RZ, RZ, R96 ;  /* 0x000000ffff610224 */ /* 0x000fe400078e0060 */
[----:B------:R-:W-:Y:S02]  /*63c0*/  @P0 VIADD R96, R94, 0x1 ;  /* 0x000000015e600836 */ /* 0x000fe40000000000 */
[----:B------:R-:W-:Y:S01]  /*63d0*/  @!P2 IMAD.MOV R96, RZ, RZ, R94 ;  /* 0x000000ffff60a224 */ /* 0x000fe200078e025e */
[----:B------:R-:W-:-:S03]  /*63e0*/  ISETP.NE.OR P2, PT, R116, 0x70, !P1 ;  /* 0x000000707400780c */ /* 0x000fc60004f45670 */
[----:B------:R-:W-:Y:S01]  /*63f0*/  @P0 IMAD.MOV.U32 R94, RZ, RZ, R96 ;  /* 0x000000ffff5e0224 */ /* 0x000fe200078e0060 */
[----:B------:R-:W-:Y:S01]  /*6400*/  ISETP.NE.AND P0, PT, R115, 0x2d, PT ;  /* 0x0000002d7300780c */ /* 0x000fe20003f05270 */
[----:B------:R-:W-:Y:S02]  /*6410*/  @P1 VIADD R96, R97, 0x1 ;  /* 0x0000000161601836 */ /* 0x000fe40000000000 */
[----:B------:R-:W-:Y:S01]  /*6420*/  @P3 IMAD.MOV R96, RZ, RZ, R97 ;  /* 0x000000ffff603224 */ /* 0x000fe200078e0261 */
[----:B------:R-:W-:-:S03]  /*6430*/  ISETP.NE.AND P3, PT, R115, 0x70, P0 ;  /* 0x000000707300780c */ /* 0x000fc60000765270 */
[----:B------:R-:W-:Y:S02]  /*6440*/  @P1 IMAD.MOV.U32 R97, RZ, RZ, R96 ;  /* 0x000000ffff611224 */ /* 0x000fe400078e0060 */
[----:B------:R-:W-:Y:S02]  /*6450*/  @P1 VIADD R96, R94, 0x1 ;  /* 0x000000015e601836 */ /* 0x000fe40000000000 */
[----:B------:R-:W-:Y:S01]  /*6460*/  @!P2 IMAD.MOV R96, RZ, RZ, R94 ;  /* 0x000000ffff60a224 */ /* 0x000fe200078e025e */
[----:B------:R-:W-:-:S03]  /*6470*/  ISETP.NE.OR P2, PT, R115, 0x70, !P0 ;  /* 0x000000707300780c */ /* 0x000fc60004745670 */
[----:B------:R-:W-:Y:S01]  /*6480*/  @P1 IMAD.MOV.U32 R94, RZ, RZ, R96 ;  /* 0x000000ffff5e1224 */ /* 0x000fe200078e0060 */
[C---:B------:R-:W-:Y:S01]  /*6490*/  ISETP.NE.AND P1, PT, R114.reuse, 0x2d, PT ;  /* 0x0000002d7200780c */ /* 0x040fe20003f25270 */
        /* <DEDUP_REMOVED lines=30> */
[----:B------:R-:W-:Y:S01]  /*6680*/  @P1 IMAD.MOV.U32 R97, RZ, RZ, R96 ;  /* 0x000000ffff611224 */ /* 0x000fe200078e0060 */
[----:B------:R-:W-:Y:S01]  /*6690*/  ISETP.NE.OR P4, PT, R111, 0x70, !P0 ;  /* 0x000000706f00780c */ /* 0x000fe20004785670 */
[----:B------:R-:W-:Y:S02]  /*66a0*/  @P1 VIADD R96, R94, 0x1 ;  /* 0x000000015e601836 */ /* 0x000fe40000000000 */
[----:B------:R-:W-:-:S04]  /*66b0*/  @!P2 IMAD.MOV R96, RZ, RZ, R94 ;  /* 0x000000ffff60a224 */ /* 0x000fc800078e025e */
[----:B------:R-:W-:Y:S01]  /*66c0*/  @P1 IMAD.MOV.U32 R94, RZ, RZ, R96 ;  /* 0x000000ffff5e1224 */ /* 0x000fe200078e0060 */
[C---:B------:R-:W-:Y:S01]  /*66d0*/  ISETP.NE.AND P1, PT, R110.reuse, 0x2d, PT ;  /* 0x0000002d6e00780c */ /* 0x040fe20003f25270 */
[----:B------:R-:W-:Y:S02]  /*66e0*/  @P0 VIADD R96, R97, 0x1 ;  /* 0x0000000161600836 */ /* 0x000fe40000000000 */
[----:B------:R-:W-:Y:S01]  /*66f0*/  @P3 IMAD.MOV R96, RZ, RZ, R97 ;  /* 0x000000ffff603224 */ /* 0x000fe200078e0261 */
[C---:B------:R-:W-:Y:S02]  /*6700*/  ISETP.NE.AND P2, PT, R110.reuse, 0x70, P1 ;  /* 0x000000706e00780c */ /* 0x040fe40000f45270 */
[----:B------:R-:W-:Y:S01]  /*6710*/  ISETP.NE.OR P6, PT, R110, 0x70, !P1 ;  /* 0x000000706e00780c */ /* 0x000fe20004fc5670 */
[----:B------:R-:W-:Y:S02]  /*6720*/  @P0 IMAD.MOV.U32 R97, RZ, RZ, R96 ;  /* 0x000000ffff610224 */ /* 0x000fe400078e0060 */
[----:B------:R-:W-:Y:S01]  /*6730*/  @P0 VIADD R96, R94, 0x1 ;  /* 0x000000015e600836 */ /* 0x000fe20000000000 */
[----:B------:R-:W-:Y:S01]  /*6740*/  ISETP.NE.AND P3, PT, R109, 0x2d, PT ;  /* 0x0000002d6d00780c */ /* 0x000fe20003f65270 */
[----:B------:R-:W-:-:S03]  /*6750*/  @!P4 IMAD.MOV R96, RZ, RZ, R94 ;  /* 0x000000ffff60c224 */ /* 0x000fc600078e025e */
[C---:B------:R-:W-:Y:S01]  /*6760*/  ISETP.NE.AND P4, PT, R109.reuse, 0x70, P3 ;  /* 0x000000706d00780c */ /* 0x040fe20001f85270 */
[----:B------:R-:W-:Y:S01]  /*6770*/  @P0 IMAD.MOV.U32 R94, RZ, RZ, R96 ;  /* 0x000000ffff5e0224 */ /* 0x000fe200078e0060 */
[----:B------:R-:W-:Y:S01]  /*6780*/  ISETP.NE.OR P5, PT, R109, 0x70, !P3 ;  /* 0x000000706d00780c */ /* 0x000fe20005fa5670 */
[----:B------:R-:W-:Y:S02]  /*6790*/  @P1 VIADD R96, R97, 0x1 ;  /* 0x0000000161601836 */ /* 0x000fe40000000000 */
[----:B------:R-:W-:Y:S01]  /*67a0*/  @P1 VIADD R109, R94, 0x1 ;  /* 0x000000015e6d1836 */ /* 0x000fe20000000000 */
[C---:B------:R-:W-:Y:S01]  /*67b0*/  ISETP.NE.AND P0, PT, R108.reuse, 0x2d, PT ;  /* 0x0000002d6c00780c */ /* 0x040fe20003f05270 */
[----:B------:R-:W-:Y:S02]  /*67c0*/  @P2 IMAD.MOV R96, RZ, RZ, R97 ;  /* 0x000000ffff602224 */ /* 0x000fe400078e0261 */
[----:B------:R-:W-:Y:S01]  /*67d0*/  @!P6 IMAD.MOV R109, RZ, RZ, R94 ;  /* 0x000000ffff6de224 */ /* 0x000fe200078e025e */
[----:B------:R-:W-:Y:S01]  /*67e0*/  ISETP.NE.OR P2, PT, R108, 0x70, !P0 ;  /* 0x000000706c00780c */ /* 0x000fe20004745670 */
[----:B------:R-:W-:-:S02]  /*67f0*/  @P1 IMAD.MOV.U32 R97, RZ, RZ, R96 ;  /* 0x000000ffff611224 */ /* 0x000fc400078e0060 */
[----:B------:R-:W-:Y:S01]  /*6800*/  @P1 IMAD.MOV.U32 R94, RZ, RZ, R109 ;  /* 0x000000ffff5e1224 */ /* 0x000fe200078e006d */
[----:B------:R-:W-:Y:S01]  /*6810*/  ISETP.NE.AND P1, PT, R108, 0x70, P0 ;  /* 0x000000706c00780c */ /* 0x000fe20000725270 */
[----:B------:R-:W-:Y:S02]  /*6820*/  @P3 VIADD R96, R97, 0x1 ;  /* 0x0000000161603836 */ /* 0x000fe40000000000 */
[----:B------:R-:W-:Y:S02]  /*6830*/  @P3 VIADD R109, R94, 0x1 ;  /* 0x000000015e6d3836 */ /* 0x000fe40000000000 */
[----:B------:R-:W-:Y:S02]  /*6840*/  @P4 IMAD.MOV R96, RZ, RZ, R97 ;  /* 0x000000ffff604224 */ /* 0x000fe400078e0261 */
[----:B------:R-:W-:Y:S02]  /*6850*/  @!P5 IMAD.MOV R109, RZ, RZ, R94 ;  /* 0x000000ffff6dd224 */ /* 0x000fe400078e025e */
[----:B------:R-:W-:-:S02]  /*6860*/  @P3 IMAD.MOV.U32 R97, RZ, RZ, R96 ;  /* 0x000000ffff613224 */ /* 0x000fc400078e0060 */
[----:B------:R-:W-:Y:S01]  /*6870*/  @P3 IMAD.MOV.U32 R94, RZ, RZ, R109 ;  /* 0x000000ffff5e3224 */ /* 0x000fe200078e006d */
[----:B------:R-:W-:Y:S01]  /*6880*/  ISETP.NE.AND P3, PT, R107, 0x2d, PT ;  /* 0x0000002d6b00780c */ /* 0x000fe20003f65270 */
[----:B------:R-:W-:Y:S02]  /*6890*/  @P0 VIADD R96, R97, 0x1 ;  /* 0x0000000161600836 */ /* 0x000fe40000000000 */
[----:B------:R-:W-:Y:S01]  /*68a0*/  @P0 VIADD R108, R94, 0x1 ;  /* 0x000000015e6c0836 */ /* 0x000fe20000000000 */
[C---:B------:R-:W-:Y:S01]  /*68b0*/  ISETP.NE.AND P4, PT, R107.reuse, 0x70, P3 ;  /* 0x000000706b00780c */ /* 0x040fe20001f85270 */
[----:B------:R-:W-:Y:S01]  /*68c0*/  @P1 IMAD.MOV R96, RZ, RZ, R97 ;  /* 0x000000ffff601224 */ /* 0x000fe200078e0261 */
[----:B------:R-:W-:Y:S01]  /*68d0*/  ISETP.NE.OR P5, PT, R107, 0x70, !P3 ;  /* 0x000000706b00780c */ /* 0x000fe20005fa5670 */
[----:B------:R-:W-:Y:S02]  /*68e0*/  @!P2 IMAD.MOV R108, RZ, RZ, R94 ;  /* 0x000000ffff6ca224 */ /* 0x000fe400078e025e */
[----:B------:R-:W-:-:S02]  /*68f0*/  @P0 IMAD.MOV.U32 R97, RZ, RZ, R96 ;  /* 0x000000ffff610224 */ /* 0x000fc400078e0060 */
[----:B------:R-:W-:Y:S01]  /*6900*/  @P0 IMAD.MOV.U32 R94, RZ, RZ, R108 ;  /* 0x000000ffff5e0224 */ /* 0x000fe200078e006c */
[----:B------:R-:W-:Y:S01]  /*6910*/  ISETP.NE.AND P0, PT, R105, 0x2d, PT ;  /* 0x0000002d6900780c */ /* 0x000fe20003f05270 */
[----:B------:R-:W-:-:S03]  /*6920*/  @P3 VIADD R96, R97, 0x1 ;  /* 0x0000000161603836 */ /* 0x000fc60000000000 */
[C---:B------:R-:W-:Y:S02]  /*6930*/  ISETP.NE.AND P2, PT, R105.reuse, 0x70, P0 ;  /* 0x000000706900780c */ /* 0x040fe40000745270 */
[----:B------:R-:W-:Y:S01]  /*6940*/  ISETP.NE.OR P1, PT, R105, 0x70, !P0 ;  /* 0x000000706900780c */ /* 0x000fe20004725670 */
[----:B------:R-:W-:Y:S02]  /*6950*/  @P3 VIADD R107, R94, 0x1 ;  /* 0x000000015e6b3836 */ /* 0x000fe40000000000 */
[----:B------:R-:W-:Y:S02]  /*6960*/  @P4 IMAD.MOV R96, RZ, RZ, R97 ;  /* 0x000000ffff604224 */ /* 0x000fe400078e0261 */
[----:B------:R-:W-:Y:S02]  /*6970*/  @!P5 IMAD.MOV R107, RZ, RZ, R94 ;  /* 0x000000ffff6bd224 */ /* 0x000fe400078e025e */
[----:B------:R-:W-:Y:S02]  /*6980*/  @P3 IMAD.MOV.U32 R97, RZ, RZ, R96 ;  /* 0x000000ffff613224 */ /* 0x000fe400078e0060 */
[----:B------:R-:W-:-:S02]  /*6990*/  @P3 IMAD.MOV.U32 R94, RZ, RZ, R107 ;  /* 0x000000ffff5e3224 */ /* 0x000fc400078e006b */
[----:B------:R-:W-:Y:S02]  /*69a0*/  @P0 VIADD R96, R97, 0x1 ;  /* 0x0000000161600836 */ /* 0x000fe40000000000 */
[----:B------:R-:W-:Y:S02]  /*69b0*/  @P0 VIADD R105, R94, 0x1 ;  /* 0x000000015e690836 */ /* 0x000fe40000000000 */
[----:B------:R-:W-:Y:S02]  /*69c0*/  @P2 IMAD.MOV R96, RZ, RZ, R97 ;  /* 0x000000ffff602224 */ /* 0x000fe400078e0261 */
[----:B------:R-:W-:Y:S02]  /*69d0*/  @!P1 IMAD.MOV R105, RZ, RZ, R94 ;  /* 0x000000ffff699224 */ /* 0x000fe400078e025e */
[----:B------:R-:W-:Y:S02]  /*69e0*/  @P0 IMAD.MOV.U32 R97, RZ, RZ, R96 ;  /* 0x000000ffff610224 */ /* 0x000fe400078e0060 */
[----:B------:R-:W-:-:S02]  /*69f0*/  @P0 IMAD.MOV.U32 R94, RZ, RZ, R105 ;  /* 0x000000ffff5e0224 */ /* 0x000fc400078e0069 */
[----:B------:R-:W-:Y:S01]  /*6a00*/  VIADD R99, R99, 0x1 ;  /* 0x0000000163637836 */ /* 0x000fe20000000000 */
[----:B--2---:R-:W-:-:S04]  /*6a10*/  ISETP.NE.AND P3, PT, R98, 0x2d, PT ;  /* 0x0000002d6200780c */ /* 0x004fc80003f65270 */
[C---:B------:R-:W-:Y:S02]  /*6a20*/  ISETP.NE.AND P5, PT, R98.reuse, 0x70, P3 ;  /* 0x000000706200780c */ /* 0x040fe40001fa5270 */
[----:B------:R-:W-:Y:S02]  /*6a30*/  ISETP.NE.OR P4, PT, R98, 0x70, !P3 ;  /* 0x000000706200780c */ /* 0x000fe40005f85670 */
[----:B---3--:R-:W-:-:S05]  /*6a40*/  ISETP.NE.AND P0, PT, R117, 0x2d, PT ;  /* 0x0000002d7500780c */ /* 0x008fca0003f05270 */
[----:B------:R-:W-:Y:S01]  /*6a50*/  @P3 VIADD R96, R97, 0x1 ;  /* 0x0000000161603836 */ /* 0x000fe20000000000 */
[C---:B------:R-:W-:Y:S02]  /*6a60*/  ISETP.NE.AND P2, PT, R117.reuse, 0x70, P0 ;  /* 0x000000707500780c */ /* 0x040fe40000745270 */
[----:B------:R-:W-:Y:S01]  /*6a70*/  ISETP.NE.OR P1, PT, R117, 0x70, !P0 ;  /* 0x000000707500780c */ /* 0x000fe20004725670 */
[----:B------:R-:W-:Y:S02]  /*6a80*/  @P3 VIADD R98, R94, 0x1 ;  /* 0x000000015e623836 */ /* 0x000fe40000000000 */
[----:B------:R-:W-:Y:S02]  /*6a90*/  @P5 IMAD.MOV R96, RZ, RZ, R97 ;  /* 0x000000ffff605224 */ /* 0x000fe400078e0261 */
[----:B------:R-:W-:Y:S01]  /*6aa0*/  @!P4 IMAD.MOV R98, RZ, RZ, R94 ;  /* 0x000000ffff62c224 */ /* 0x000fe200078e025e */
[----:B------:R-:W-:Y:S01]  /*6ab0*/  ISETP.NE.AND P5, PT, R119, 0x2d, PT ;  /* 0x0000002d7700780c */ /* 0x000fe20003fa5270 */
[----:B------:R-:W-:-:S02]  /*6ac0*/  @P3 IMAD.MOV.U32 R97, RZ, RZ, R96 ;  /* 0x000000ffff613224 */ /* 0x000fc400078e0060 */
[----:B------:R-:W-:Y:S01]  /*6ad0*/  @P3 IMAD.MOV.U32 R94, RZ, RZ, R98 ;  /* 0x000000ffff5e3224 */ /* 0x000fe200078e0062 */
[----:B------:R-:W-:Y:S01]  /*6ae0*/  ISETP.NE.AND P3, PT, R119, 0x70, P5 ;  /* 0x000000707700780c */ /* 0x000fe20002f65270 */
[----:B------:R-:W-:Y:S01]  /*6af0*/  @P0 VIADD R96, R97, 0x1 ;  /* 0x0000000161600836 */ /* 0x000fe20000000000 */
[----:B------:R-:W-:Y:S01]  /*6b00*/  ISETP.NE.OR P4, PT, R119, 0x70, !P5 ;  /* 0x000000707700780c */ /* 0x000fe20006f85670 */
[----:B------:R-:W-:Y:S02]  /*6b10*/  @P0 VIADD R98, R94, 0x1 ;  /* 0x000000015e620836 */ /* 0x000fe40000000000 */
[----:B------:R-:W-:Y:S02]  /*6b20*/  @P2 IMAD.MOV R96, RZ, RZ, R97 ;  /* 0x000000ffff602224 */ /* 0x000fe400078e0261 */
[----:B------:R-:W-:Y:S01]  /*6b30*/  @!P1 IMAD.MOV R98, RZ, RZ, R94 ;  /* 0x000000ffff629224 */ /* 0x000fe200078e025e */
[----:B------:R-:W-:Y:S01]  /*6b40*/  ISETP.NE.AND P1, PT, R120, 0x2d, PT ;  /* 0x0000002d7800780c */ /* 0x000fe20003f25270 */
[----:B------:R-:W-:-:S02]  /*6b50*/  @P0 IMAD.MOV.U32 R97, RZ, RZ, R96 ;  /* 0x000000ffff610224 */ /* 0x000fc400078e0060 */
[----:B------:R-:W-:Y:S01]  /*6b60*/  @P0 IMAD.MOV.U32 R94, RZ, RZ, R98 ;  /* 0x000000ffff5e0224 */ /* 0x000fe200078e0062 */
[C---:B------:R-:W-:Y:S01]  /*6b70*/  ISETP.NE.AND P0, PT, R120.reuse, 0x70, P1 ;  /* 0x000000707800780c */ /* 0x040fe20000f05270 */
[----:B------:R-:W-:Y:S01]  /*6b80*/  @P5 VIADD R96, R97, 0x1 ;  /* 0x0000000161605836 */ /* 0x000fe20000000000 */
[----:B------:R-:W-:Y:S01]  /*6b90*/  ISETP.NE.OR P2, PT, R120, 0x70, !P1 ;  /* 0x000000707800780c */ /* 0x000fe20004f45670 */
[----:B------:R-:W-:Y:S02]  /*6ba0*/  @P3 IMAD.MOV R96, RZ, RZ, R97 ;  /* 0x000000ffff603224 */ /* 0x000fe400078e0261 */
[----:B------:R-:W-:Y:S01]  /*6bb0*/  @P5 VIADD R98, R94, 0x1 ;  /* 0x000000015e625836 */ /* 0x000fe20000000000 */
[C---:B------:R-:W-:Y:S01]  /*6bc0*/  ISETP.NE.AND P3, PT, R121.reuse, 0x2d, PT ;  /* 0x0000002d7900780c */ /* 0x040fe20003f65270 */
[----:B------:R-:W-:Y:S02]  /*6bd0*/  @!P4 IMAD.MOV R98, RZ, RZ, R94 ;  /* 0x000000ffff62c224 */ /* 0x000fe400078e025e */
[----:B------:R-:W-:Y:S01]  /*6be0*/  @P5 IMAD.MOV.U32 R97, RZ, RZ, R96 ;  /* 0x000000ffff615224 */ /* 0x000fe200078e0060 */
[C---:B------:R-:W-:Y:S01]  /*6bf0*/  ISETP.NE.AND P4, PT, R121.reuse, 0x70, P3 ;  /* 0x000000707900780c */ /* 0x040fe20001f85270 */
[----:B------:R-:W-:Y:S01]  /*6c00*/  @P5 IMAD.MOV.U32 R94, RZ, RZ, R98 ;  /* 0x000000ffff5e5224 */ /* 0x000fe200078e0062 */
[----:B------:R-:W-:Y:S01]  /*6c10*/  ISETP.NE.OR P5, PT, R121, 0x70, !P3 ;  /* 0x000000707900780c */ /* 0x000fe20005fa5670 */
[----:B------:R-:W-:-:S02]  /*6c20*/  @P1 VIADD R96, R97, 0x1 ;  /* 0x0000000161601836 */ /* 0x000fc40000000000 */
[----:B------:R-:W-:Y:S01]  /*6c30*/  @P0 IMAD.MOV R96, RZ, RZ, R97 ;  /* 0x000000ffff600224 */ /* 0x000fe200078e0261 */
[----:B------:R-:W-:Y:S01]  /*6c40*/  ISETP.NE.AND P0, PT, R99, 0x13, PT ;  /* 0x000000136300780c */ /* 0x000fe20003f05270 */
[----:B------:R-:W-:Y:S02]  /*6c50*/  @P1 VIADD R98, R94, 0x1 ;  /* 0x000000015e621836 */ /* 0x000fe40000000000 */
[----:B------:R-:W-:Y:S02]  /*6c60*/  @!P2 IMAD.MOV R98, RZ, RZ, R94 ;  /* 0x000000ffff62a224 */ /* 0x000fe400078e025e */
[----:B------:R-:W-:Y:S02]  /*6c70*/  @P1 IMAD.MOV.U32 R97, RZ, RZ, R96 ;  /* 0x000000ffff611224 */ /* 0x000fe400078e0060 */
[----:B------:R-:W-:Y:S02]  /*6c80*/  @P1 IMAD.MOV.U32 R94, RZ, RZ, R98 ;  /* 0x000000ffff5e1224 */ /* 0x000fe400078e0062 */
[----:B------:R-:W-:-:S02]  /*6c90*/  @P3 VIADD R96, R97, 0x1 ;  /* 0x0000000161603836 */ /* 0x000fc40000000000 */
[----:B------:R-:W-:Y:S02]  /*6ca0*/  @P3 VIADD R98, R94, 0x1 ;  /* 0x000000015e623836 */ /* 0x000fe40000000000 */
[----:B------:R-:W-:Y:S02]  /*6cb0*/  @P4 IMAD.MOV R96, RZ, RZ, R97 ;  /* 0x000000ffff604224 */ /* 0x000fe400078e0261 */
[----:B------:R-:W-:Y:S02]  /*6cc0*/  @!P5 IMAD.MOV R98, RZ, RZ, R94 ;  /* 0x000000ffff62d224 */ /* 0x000fe400078e025e */
[----:B------:R-:W-:Y:S02]  /*6cd0*/  @P3 IMAD.MOV.U32 R97, RZ, RZ, R96 ;  /* 0x000000ffff613224 */ /* 0x000fe400078e0060 */
[----:B------:R-:W-:Y:S01]  /*6ce0*/  @P3 IMAD.MOV.U32 R94, RZ, RZ, R98 ;  /* 0x000000ffff5e3224 */ /* 0x000fe200078e0062 */
[----:B------:R-:W-:Y:S06]  /*6cf0*/  @P0 BRA `(.L_x_39) ;  /* 0xfffffff000f80947 */ /* 0x000fec000383ffff */
[----:B------:R-:W2:Y:S01]  /*6d00*/  LDL R96, [R1+0x1a8] ;  /* 0x0001a80001607983 */ /* 0x000ea20000100800 */
[----:B------:R-:W-:Y:S01]  /*6d10*/  IMAD.IADD R94, R94, 0x1, -R97 ;  /* 0x000000015e5e7824 */ /* 0x000fe200078e0a61 */
[----:B------:R-:W-:Y:S01]  /*6d20*/  PRMT R105, R95, 0x7610, R105 ;  /* 0x000076105f697816 */ /* 0x000fe20000000069 */
[----:B------:R-:W-:-:S03]  /*6d30*/  VIADD R103, R103, 0x1 ;  /* 0x0000000167677836 */ /* 0x000fc60000000000 */
[----:B------:R1:W-:Y:S01]  /*6d40*/  STL [R1+0x19c], R94 ;  /* 0x00019c5e01007387 */ /* 0x0003e20000100800 */
[----:B--2---:R-:W-:-:S04]  /*6d50*/  IADD3 R96, PT, PT, -R96, 0x169, RZ ;  /* 0x0000016960607810 */ /* 0x004fc80007ffe1ff */
[----:B------:R-:W-:-:S13]  /*6d60*/  ISETP.GE.AND P0, PT, R103, R96, PT ;  /* 0x000000606700720c */ /* 0x000fda0003f06270 */
[----:B-1----:R-:W-:Y:S05]  /*6d70*/  @!P0 BRA `(.L_x_40) ;  /* 0xffffffb800008947 */ /* 0x002fea000383ffff */
.L_x_13:
[----:B------:R-:W-:Y:S05]  /*6d80*/  BSYNC.RECONVERGENT B0 ;  /* 0x0000000000007941 */ /* 0x000fea0003800200 */
.L_x_12:
[----:B0-----:R-:W-:Y:S01]  /*6d90*/  CS2R R94, SRZ ;  /* 0x00000000005e7805 */ /* 0x001fe2000001ff00 */
[----:B------:R-:W-:-:S07]  /*6da0*/  IMAD.MOV.U32 R97, RZ, RZ, RZ ;  /* 0x000000ffff617224 */ /* 0x000fce00078e00ff */
.L_x_41:
[----:B------:R-:W-:-:S05]  /*6db0*/  IMAD R119, R97, 0x13, R0 ;  /* 0x0000001361777824 */ /* 0x000fca00078e0200 */
[----:B------:R-:W2:Y:S04]  /*6dc0*/  LDL.U8 R120, [R119] ;  /* 0x0000000077787983 */ /* 0x000ea80000100000 */
[----:B------:R-:W3:Y:S04]  /*6dd0*/  LDL.U8 R121, [R119+0x1] ;  /* 0x0000010077797983 */ /* 0x000ee80000100000 */
[----:B------:R-:W4:Y:S04]  /*6de0*/  LDL.U8 R118, [R119+0x2] ;  /* 0x0000020077767983 */ /* 0x000f280000100000 */
        /* <DEDUP_REMOVED lines=17> */
[----:B--2---:R-:W-:-:S04]  /*6f00*/  ISETP.NE.AND P0, PT, R120, 0x2d, PT ;  /* 0x0000002d7800780c */ /* 0x004fc80003f05270 */
[C---:B------:R-:W-:Y:S02]  /*6f10*/  ISETP.NE.AND P1, PT, R120.reuse, 0x70, P0 ;  /* 0x000000707800780c */ /* 0x040fe40000725270 */
[----:B------:R-:W-:-:S07]  /*6f20*/  ISETP.NE.OR P2, PT, R120, 0x70, !P0 ;  /* 0x000000707800780c */ /* 0x000fce0004745670 */
[----:B------:R-:W-:-:S04]  /*6f30*/  @P0 VIADD R120, R95, 0x1 ;  /* 0x000000015f780836 */ /* 0x000fc80000000000 */
[----:B------:R-:W-:Y:S01]  /*6f40*/  @P1 IMAD.MOV R120, RZ, RZ, R95 ;  /* 0x000000ffff781224 */ /* 0x000fe200078e025f */
[----:B---3--:R-:W-:-:S03]  /*6f50*/  ISETP.NE.AND P1, PT, R121, 0x2d, PT ;  /* 0x0000002d7900780c */ /* 0x008fc60003f25270 */
[----:B------:R-:W-:Y:S01]  /*6f60*/  @P0 IMAD.MOV.U32 R95, RZ, RZ, R120 ;  /* 0x000000ffff5f0224 */ /* 0x000fe200078e0078 */
[C---:B------:R-:W-:Y:S01]  /*6f70*/  ISETP.NE.AND P3, PT, R121.reuse, 0x70, P1 ;  /* 0x000000707900780c */ /* 0x040fe20000f65270 */
[----:B------:R-:W-:Y:S02]  /*6f80*/  @P0 VIADD R120, R94, 0x1 ;  /* 0x000000015e780836 */ /* 0x000fe40000000000 */
[----:B------:R-:W-:Y:S01]  /*6f90*/  @!P2 IMAD.MOV R120, RZ, RZ, R94 ;  /* 0x000000ffff78a224 */ /* 0x000fe200078e025e */
[----:B------:R-:W-:-:S03]  /*6fa0*/  ISETP.NE.OR P2, PT, R121, 0x70, !P1 ;  /* 0x000000707900780c */ /* 0x000fc60004f45670 */
[----:B------:R-:W-:Y:S01]  /*6fb0*/  @P0 IMAD.MOV.U32 R94, RZ, RZ, R120 ;  /* 0x000000ffff5e0224 */ /* 0x000fe200078e0078 */
[----:B----4-:R-:W-:Y:S01]  /*6fc0*/  ISETP.NE.AND P0, PT, R118, 0x2d, PT ;  /* 0x0000002d7600780c */ /* 0x010fe20003f05270 */
[----:B0-----:R-:W-:-:S04]  /*6fd0*/  @P1 VIADD R119, R95, 0x1 ;  /* 0x000000015f771836 */ /* 0x001fc80000000000 */
[----:B------:R-:W-:Y:S01]  /*6fe0*/  @P3 IMAD.MOV R119, RZ, RZ, R95 ;  /* 0x000000ffff773224 */ /* 0x000fe200078e025f */
[----:B------:R-:W-:-:S03]  /*6ff0*/  ISETP.NE.AND P3, PT, R118, 0x70, P0 ;  /* 0x000000707600780c */ /* 0x000fc60000765270 */
[----:B------:R-:W-:Y:S02]  /*7000*/  @P1 IMAD.MOV.U32 R95, RZ, RZ, R119 ;  /* 0x000000ffff5f1224 */ /* 0x000fe400078e0077 */
[----:B------:R-:W-:Y:S02]  /*7010*/  @P1 VIADD R119, R94, 0x1 ;  /* 0x000000015e771836 */ /* 0x000fe40000000000 */
[----:B------:R-:W-:Y:S01]  /*7020*/  @!P2 IMAD.MOV R119, RZ, RZ, R94 ;  /* 0x000000ffff77a224 */ /* 0x000fe200078e025e */
[----:B------:R-:W-:Y:S01]  /*7030*/  ISETP.NE.OR P2, PT, R118, 0x70, !P0 ;  /* 0x000000707600780c */ /* 0x000fe20004745670 */
[----:B------:R-:W-:Y:S02]  /*7040*/  @P0 VIADD R118, R95, 0x1 ;  /* 0x000000015f760836 */ /* 0x000fe40000000000 */
[----:B------:R-:W-:Y:S01]  /*7050*/  @P1 IMAD.MOV.U32 R94, RZ, RZ, R119 ;  /* 0x000000ffff5e1224 */ /* 0x000fe200078e0077 */
[----:B-----5:R-:W-:Y:S01]  /*7060*/  ISETP.NE.AND P1, PT, R116, 0x2d, PT ;  /* 0x0000002d7400780c */ /* 0x020fe20003f25270 */
[----:B------:R-:W-:-:S03]  /*7070*/  @P3 IMAD.MOV R118, RZ, RZ, R95 ;  /* 0x000000ffff763224 */ /* 0x000fc600078e025f */
[----:B------:R-:W-:Y:S01]  /*7080*/  ISETP.NE.AND P3, PT, R116, 0x70, P1 ;  /* 0x000000707400780c */ /* 0x000fe20000f65270 */
[----:B------:R-:W-:Y:S02]  /*7090*/  @P0 IMAD.MOV.U32 R95, RZ, RZ, R118 ;  /* 0x000000ffff5f0224 */ /* 0x000fe400078e0076 */
[----:B------:R-:W-:Y:S02]  /*70a0*/  @P0 VIADD R118, R94, 0x1 ;  /* 0x000000015e760836 */ /* 0x000fe40000000000 */
[----:B------:R-:W-:Y:S01]  /*70b0*/  @!P2 IMAD.MOV R118, RZ, RZ, R94 ;  /* 0x000000ffff76a224 */ /* 0x000fe200078e025e */
[----:B------:R-:W-:-:S03]  /*70c0*/  ISETP.NE.OR P2, PT, R116, 0x70, !P1 ;  /* 0x000000707400780c */ /* 0x000fc60004f45670 */
[----:B------:R-:W-:Y:S02]  /*70d0*/  @P1 VIADD R116, R95, 0x1 ;  /* 0x000000015f741836 */ /* 0x000fe40000000000 */
[----:B------:R-:W-:Y:S01]  /*70e0*/  @P0 IMAD.MOV.U32 R94, RZ, RZ, R118 ;  /* 0x000000ffff5e0224 */ /* 0x000fe200078e0076 */
[----:B------:R-:W-:Y:S01]  /*70f0*/  ISETP.NE.AND P0, PT, R115, 0x2d, PT ;  /* 0x0000002d7300780c */ /* 0x000fe20003f05270 */
[----:B------:R-:W-:-:S03]  /*7100*/  @P3 IMAD.MOV R116, RZ, RZ, R95 ;  /* 0x000000ffff743224 */ /* 0x000fc600078e025f */
[----:B------:R-:W-:Y:S01]  /*7110*/  ISETP.NE.AND P3, PT, R115, 0x70, P0 ;  /* 0x000000707300780c */ /* 0x000fe20000765270 */
[----:B------:R-:W-:Y:S02]  /*7120*/  @P1 IMAD.MOV.U32 R95, RZ, RZ, R116 ;  /* 0x000000ffff5f1224 */ /* 0x000fe400078e0074 */
[----:B------:R-:W-:Y:S02]  /*7130*/  @P1 VIADD R116, R94, 0x1 ;  /* 0x000000015e741836 */ /* 0x000fe40000000000 */
[----:B------:R-:W-:Y:S01]  /*7140*/  @!P2 IMAD.MOV R116, RZ, RZ, R94 ;  /* 0x000000ffff74a224 */ /* 0x000fe200078e025e */
[----:B------:R-:W-:-:S03]  /*7150*/  ISETP.NE.AND P2, PT, R114, 0x2d, PT ;  /* 0x0000002d7200780c */ /* 0x000fc60003f45270 */
[----:B------:R-:W-:Y:S01]  /*7160*/  @P1 IMAD.MOV.U32 R94, RZ, RZ, R116 ;  /* 0x000000ffff5e1224 */ /* 0x000fe200078e0074 */
[----:B------:R-:W-:Y:S01]  /*7170*/  ISETP.NE.OR P1, PT, R115, 0x70, !P0 ;  /* 0x000000707300780c */ /* 0x000fe20004725670 */
[----:B------:R-:W-:Y:S02]  /*7180*/  @P0 VIADD R115, R95, 0x1 ;  /* 0x000000015f730836 */ /* 0x000fe40000000000 */
[----:B------:R-:W-:Y:S01]  /*7190*/  @P3 IMAD.MOV R115, RZ, RZ, R95 ;  /* 0x000000ffff733224 */ /* 0x000fe200078e025f */
[----:B------:R-:W-:-:S03]  /*71a0*/  ISETP.NE.AND P3, PT, R114, 0x70, P2 ;  /* 0x000000707200780c */ /* 0x000fc60001765270 */
[----:B------:R-:W-:Y:S02]  /*71b0*/  @P0 IMAD.MOV.U32 R95, RZ, RZ, R115 ;  /* 0x000000ffff5f0224 */ /* 0x000fe400078e0073 */
[----:B------:R-:W-:-:S04]  /*71c0*/  @P0 VIADD R115, R94, 0x1 ;  /* 0x000000015e730836 */ /* 0x000fc80000000000 */
        /* <DEDUP_REMOVED lines=10> */
[----:B------:R-:W-:Y:S01]  /*7270*/  ISETP.NE.OR P0, PT, R113, 0x70, !P1 ;  /* 0x000000707100780c */ /* 0x000fe20004f05670 */
[----:B------:R-:W-:Y:S02]  /*7280*/  @P1 VIADD R113, R95, 0x1 ;  /* 0x000000015f711836 */ /* 0x000fe40000000000 */
[----:B------:R-:W-:Y:S01]  /*7290*/  @P3 IMAD.MOV R113, RZ, RZ, R95 ;  /* 0x000000ffff713224 */ /* 0x000fe200078e025f */
[C---:B------:R-:W-:Y:S01]  /*72a0*/  ISETP.NE.AND P3, PT, R112.reuse, 0x2d, PT ;  /* 0x0000002d7000780c */ /* 0x040fe20003f65270 */
[----:B------:R-:W-:Y:S02]  /*72b0*/  @P2 IMAD.MOV.U32 R94, RZ, RZ, R114 ;  /* 0x000000ffff5e2224 */ /* 0x000fe400078e0072 */
[----:B------:R-:W-:Y:S01]  /*72c0*/  @P1 IMAD.MOV.U32 R95, RZ, RZ, R113 ;  /* 0x000000ffff5f1224 */ /* 0x000fe200078e0071 */
[C---:B------:R-:W-:Y:S02]  /*72d0*/  ISETP.NE.AND P4, PT, R112.reuse, 0x70, P3 ;  /* 0x000000707000780c */ /* 0x040fe40001f85270 */
[----:B------:R-:W-:Y:S01]  /*72e0*/  ISETP.NE.OR P5, PT, R112, 0x70, !P3 ;  /* 0x000000707000780c */ /* 0x000fe20005fa5670 */
[----:B------:R-:W-:-:S02]  /*72f0*/  @P1 VIADD R112, R94, 0x1 ;  /* 0x000000015e701836 */ /* 0x000fc40000000000 */
[----:B------:R-:W-:Y:S01]  /*7300*/  @!P0 IMAD.MOV R112, RZ, RZ, R94 ;  /* 0x000000ffff708224 */ /* 0x000fe200078e025e */
[----:B------:R-:W-:-:S03]  /*7310*/  ISETP.NE.AND P0, PT, R111, 0x2d, PT ;  /* 0x0000002d6f00780c */ /* 0x000fc60003f05270 */
[----:B------:R-:W-:Y:S01]  /*7320*/  @P1 IMAD.MOV.U32 R94, RZ, RZ, R112 ;  /* 0x000000ffff5e1224 */ /* 0x000fe200078e0070 */
[C---:B------:R-:W-:Y:S02]  /*7330*/  ISETP.NE.AND P1, PT, R111.reuse, 0x70, P0 ;  /* 0x000000706f00780c */ /* 0x040fe40000725270 */
[----:B------:R-:W-:Y:S01]  /*7340*/  ISETP.NE.OR P2, PT, R111, 0x70, !P0 ;  /* 0x000000706f00780c */ /* 0x000fe20004745670 */
[----:B------:R-:W-:Y:S02]  /*7350*/  @P3 VIADD R111, R95, 0x1 ;  /* 0x000000015f6f3836 */ /* 0x000fe40000000000 */
[----:B------:R-:W-:Y:S02]  /*7360*/  @P3 VIADD R112, R94, 0x1 ;  /* 0x000000015e703836 */ /* 0x000fe40000000000 */
[----:B------:R-:W-:Y:S02]  /*7370*/  @P4 IMAD.MOV R111, RZ, RZ, R95 ;  /* 0x000000ffff6f4224 */ /* 0x000fe400078e025f */
[----:B------:R-:W-:-:S02]  /*7380*/  @!P5 IMAD.MOV R112, RZ, RZ, R94 ;  /* 0x000000ffff70d224 */ /* 0x000fc400078e025e */
[----:B------:R-:W-:Y:S02]  /*7390*/  @P3 IMAD.MOV.U32 R95, RZ, RZ, R111 ;  /* 0x000000ffff5f3224 */ /* 0x000fe400078e006f */
[----:B------:R-:W-:Y:S01]  /*73a0*/  @P3 IMAD.MOV.U32 R94, RZ, RZ, R112 ;  /* 0x000000ffff5e3224 */ /* 0x000fe200078e0070 */
[----:B------:R-:W-:Y:S01]  /*73b0*/  ISETP.NE.AND P3, PT, R110, 0x2d, PT ;  /* 0x0000002d6e00780c */ /* 0x000fe20003f65270 */
[----:B------:R-:W-:Y:S02]  /*73c0*/  @P0 VIADD R111, R95, 0x1 ;  /* 0x000000015f6f0836 */ /* 0x000fe40000000000 */
[----:B------:R-:W-:Y:S01]  /*73d0*/  @P0 VIADD R112, R94, 0x1 ;  /* 0x000000015e700836 */ /* 0x000fe20000000000 */
[C---:B------:R-:W-:Y:S01]  /*73e0*/  ISETP.NE.AND P4, PT, R110.reuse, 0x70, P3 ;  /* 0x000000706e00780c */ /* 0x040fe20001f85270 */
[----:B------:R-:W-:Y:S01]  /*73f0*/  @P1 IMAD.MOV R111, RZ, RZ, R95 ;  /* 0x000000ffff6f1224 */ /* 0x000fe200078e025f */
[----:B------:R-:W-:Y:S01]  /*7400*/  ISETP.NE.OR P5, PT, R110, 0x70, !P3 ;  /* 0x000000706e00780c */ /* 0x000fe20005fa5670 */
        /* <DEDUP_REMOVED lines=54> */
[----:B------:R-:W-:Y:S01]  /*7770*/  @!P1 IMAD.MOV R105, RZ, RZ, R94 ;  /* 0x000000ffff699224 */ /* 0x000fe200078e025e */
[----:B------:R-:W-:Y:S01]  /*7780*/  ISETP.NE.AND P2, PT, R98, 0x2d, PT ;  /* 0x0000002d6200780c */ /* 0x000fe20003f45270 */
[----:B------:R-:W-:-:S02]  /*7790*/  @P0 IMAD.MOV.U32 R95, RZ, RZ, R103 ;  /* 0x000000ffff5f0224 */ /* 0x000fc400078e0067 */
[----:B------:R-:W-:Y:S01]  /*77a0*/  @P0 IMAD.MOV.U32 R94, RZ, RZ, R105 ;  /* 0x000000ffff5e0224 */ /* 0x000fe200078e0069 */
[C---:B------:R-:W-:Y:S01]  /*77b0*/  ISETP.NE.AND P0, PT, R98.reuse, 0x70, P2 ;  /* 0x000000706200780c */ /* 0x040fe20001705270 */
        /* <DEDUP_REMOVED lines=12> */
[----:B------:R-:W-:Y:S01]  /*7880*/  @P0 IMAD.MOV R98, RZ, RZ, R95 ;  /* 0x000000ffff620224 */ /* 0x000fe200078e025f */
[----:B------:R-:W-:Y:S01]  /*7890*/  ISETP.NE.AND P0, PT, R117, 0x2d, PT ;  /* 0x0000002d7500780c */ /* 0x000fe20003f05270 */
[----:B------:R-:W-:Y:S01]  /*78a0*/  @!P1 IMAD.MOV R99, RZ, RZ, R94 ;  /* 0x000000ffff639224 */ /* 0x000fe200078e025e */
[----:B------:R-:W-:Y:S01]  /*78b0*/  ISETP.NE.AND P1, PT, R97, 0x13, PT ;  /* 0x000000136100780c */ /* 0x000fe20003f25270 */
[----:B------:R-:W-:Y:S01]  /*78c0*/  @P2 IMAD.MOV.U32 R95, RZ, RZ, R98 ;  /* 0x000000ffff5f2224 */ /* 0x000fe200078e0062 */
[C---:B------:R-:W-:Y:S01]  /*78d0*/  ISETP.NE.OR P6, PT, R117.reuse, 0x70, !P0 ;  /* 0x000000707500780c */ /* 0x040fe200047c5670 */
[----:B------:R-:W-:Y:S01]  /*78e0*/  @P2 IMAD.MOV.U32 R94, RZ, RZ, R99 ;  /* 0x000000ffff5e2224 */ /* 0x000fe200078e0063 */
[----:B------:R-:W-:Y:S01]  /*78f0*/  ISETP.NE.AND P2, PT, R117, 0x70, P0 ;  /* 0x000000707500780c */ /* 0x000fe20000745270 */
[----:B------:R-:W-:-:S02]  /*7900*/  @P4 VIADD R96, R95, 0x1 ;  /* 0x000000015f604836 */ /* 0x000fc40000000000 */
[----:B------:R-:W-:Y:S02]  /*7910*/  @P4 VIADD R98, R94, 0x1 ;  /* 0x000000015e624836 */ /* 0x000fe40000000000 */
[----:B------:R-:W-:Y:S02]  /*7920*/  @P3 IMAD.MOV R96, RZ, RZ, R95 ;  /* 0x000000ffff603224 */ /* 0x000fe400078e025f */
        /* <DEDUP_REMOVED lines=10> */
[----:B------:R-:W0:Y:S01]  /*79d0*/  S2R R98, SR_TID.X ;  /* 0x0000000000627919 */ /* 0x000e220000002100 */
[----:B------:R-:W0:Y:S08]  /*79e0*/  S2UR UR4, SR_CTAID.X ;  /* 0x00000000000479c3 */ /* 0x000e300000002500 */
[----:B------:R-:W0:Y:S08]  /*79f0*/  LDC R103, c[0x0][0x360] ;  /* 0x0000d800ff677b82 */ /* 0x000e300000000800 */
[----:B------:R-:W1:Y:S01]  /*7a00*/  LDC.64 R96, c[0x0][0x500] ;  /* 0x00014000ff607b82 */ /* 0x000e620000000a00 */
[----:B0-----:R-:W-:-:S04]  /*7a10*/  IMAD R99, R103, UR4, R98 ;  /* 0x0000000467637c24 */ /* 0x001fc8000f8e0262 */
[----:B-1----:R-:W-:-:S05]  /*7a20*/  IMAD.WIDE R96, R99, 0x4, R96 ;  /* 0x0000000463607825 */ /* 0x002fca00078e0260 */
[----:B------:R-:W2:Y:S01]  /*7a30*/  LDG.E R98, desc[UR6][R96.64] ;  /* 0x0000000660627981 */ /* 0x000ea2000c1e1900 */
[----:B------:R-:W-:-:S05]  /*7a40*/  IMAD.IADD R106, R103, 0x1, R106 ;  /* 0x00000001676a7824 */ /* 0x000fca00078e026a */
[----:B------:R-:W-:Y:S02]  /*7a50*/  ISETP.GE.U32.AND P0, PT, R106, 0x186a0, PT ;  /* 0x000186a06a00780c */ /* 0x000fe40003f06070 */
[----:B--2---:R-:W-:-:S05]  /*7a60*/  IADD3 R95, PT, PT, R98, R94, -R95 ;  /* 0x0000005e625f7210 */ /* 0x004fca0007ffe85f */
[----:B------:R0:W-:Y:S06]  /*7a70*/  STG.E desc[UR6][R96.64], R95 ;  /* 0x0000005f60007986 */ /* 0x0001ec000c101906 */
[----:B------:R-:W-:Y:S05]  /*7a80*/  @!P0 BRA `(.L_x_42) ;  /* 0xffffffa400e08947 */ /* 0x000fea000383ffff */
[----:B------:R-:W-:Y:S05]  /*7a90*/  EXIT ;  /* 0x000000000000794d */ /* 0x000fea0003800000 */
.L_x_0:
[----:B------:R-:W0:Y:S01]  /*7aa0*/  LDC.64 R2, c[0x0][0x500] ;  /* 0x00014000ff027b82 */ /* 0x000e220000000a00 */
[----:B------:R-:W-:Y:S02]  /*7ab0*/  IMAD.MOV.U32 R5, RZ, RZ, -0x29a ;  /* 0xfffffd66ff057424 */ /* 0x000fe400078e00ff */
[----:B0-----:R-:W-:-:S05]  /*7ac0*/  IMAD.WIDE R2, R94, 0x4, R2 ;  /* 0x000000045e027825 */ /* 0x001fca00078e0202 */
[----:B------:R-:W-:Y:S01]  /*7ad0*/  STG.E desc[UR6][R2.64], R5 ;  /* 0x0000000502007986 */ /* 0x000fe2000c101906 */
[----:B------:R-:W-:Y:S05]  /*7ae0*/  EXIT ;  /* 0x000000000000794d */ /* 0x000fea0003800000 */
.L_x_43:
[----:B------:R-:W-:-:S00]  /*7af0*/  BRA `(.L_x_43) ;  /* 0xfffffffc00fc7947 */ /* 0x000fc0000383ffff */
[----:B------:R-:W-:-:S00]  /*7b00*/  NOP ;  /* 0x0000000000007918 */ /* 0x000fc00000000000 */
[----:B------:R-:W-:-:S00]  /*7b10*/  NOP ;  /* 0x0000000000007918 */ /* 0x000fc00000000000 */
[----:B------:R-:W-:-:S00]  /*7b20*/  NOP ;  /* 0x0000000000007918 */ /* 0x000fc00000000000 */
[----:B------:R-:W-:-:S00]  /*7b30*/  NOP ;  /* 0x0000000000007918 */ /* 0x000fc00000000000 */
[----:B------:R-:W-:-:S00]  /*7b40*/  NOP ;  /* 0x0000000000007918 */ /* 0x000fc00000000000 */
[----:B------:R-:W-:-:S00]  /*7b50*/  NOP ;  /* 0x0000000000007918 */ /* 0x000fc00000000000 */
[----:B------:R-:W-:-:S00]  /*7b60*/  NOP ;  /* 0x0000000000007918 */ /* 0x000fc00000000000 */
[----:B------:R-:W-:-:S00]  /*7b70*/  NOP ;  /* 0x0000000000007918 */ /* 0x000fc00000000000 */
.L_x_44:


//--------------------- .nv.global.init           --------------------------
	.section	.nv.global.init,"aw",@progbits
	.align	4
.nv.global.init:
	.type		mrg32k3aM1SubSeq,@object
	.size		mrg32k3aM1SubSeq,(mrg32k3aM2SubSeq - mrg32k3aM1SubSeq)
mrg32k3aM1SubSeq:
        /*0000*/ 	.byte	0x0b, 0xcc, 0xee, 0x04, 0x73, 0x29, 0x8b, 0x6f, 0xf6, 0x53, 0x03, 0xf6, 0x23, 0xf6, 0xea, 0xda
        /* <DEDUP_REMOVED lines=125> */
	.type		mrg32k3aM2SubSeq,@object
	.size		mrg32k3aM2SubSeq,(mrg32k3aM1 - mrg32k3aM2SubSeq)
mrg32k3aM2SubSeq:
        /* <DEDUP_REMOVED lines=126> */
	.type		mrg32k3aM1,@object
	.size		mrg32k3aM1,(mrg32k3aM1Seq - mrg32k3aM1)
mrg32k3aM1:
        /* <DEDUP_REMOVED lines=144> */
	.type		mrg32k3aM1Seq,@object
	.size		mrg32k3aM1Seq,(mrg32k3aM2 - mrg32k3aM1Seq)
mrg32k3aM1Seq:
        /* <DEDUP_REMOVED lines=144> */
	.type		mrg32k3aM2,@object
	.size		mrg32k3aM2,(mrg32k3aM2Seq - mrg32k3aM2)
mrg32k3aM2:
        /* <DEDUP_REMOVED lines=144> */
	.type		mrg32k3aM2Seq,@object
	.size		mrg32k3aM2Seq,(precalc_xorwow_matrix - mrg32k3aM2Seq)
mrg32k3aM2Seq:
        /* <DEDUP_REMOVED lines=144> */
	.type		precalc_xorwow_matrix,@object
	.size		precalc_xorwow_matrix,(precalc_xorwow_offset_matrix - precalc_xorwow_matrix)
precalc_xorwow_matrix:
        /* <DEDUP_REMOVED lines=6400> */
	.type		precalc_xorwow_offset_matrix,@object
	.size		precalc_xorwow_offset_matrix,(.L_1 - precalc_xorwow_offset_matrix)
precalc_xorwow_offset_matrix:
        /* <DEDUP_REMOVED lines=6400> */
.L_1:


//--------------------- .nv.shared.reserved.0     --------------------------
	.section	.nv.shared.reserved.0,"aw",@nobits
	.weak		__nv_reservedSMEM_offset_0_alias
	.size		__nv_reservedSMEM_offset_0_alias, 0, 64
	.other		__nv_reservedSMEM_offset_0_alias,@"STO_CUDA_RESERVED_SHARED STV_DEFAULT"
__nv_reservedSMEM_offset_0_alias:
	.zero		0
	.zero		64


//--------------------- .nv.constant0._Z4mcts6EstadoPi --------------------------
	.section	.nv.constant0._Z4mcts6EstadoPi,"a",@progbits
	.sectionflags	@""
	.align	4
.nv.constant0._Z4mcts6EstadoPi:
	.zero		1288


//--------------------- SYMBOLS --------------------------

	.type		.nv.reservedSmem.offset0,@object
	.size		.nv.reservedSmem.offset0,0x4
